// auto-generated by cutlass_sweep.gemm — config: {"arch": "sm_100", "cluster_m": 1, "cluster_n": 1, "dtype": "fp16", "dtype_b": "fp16", "layout": "nt", "stages": 0, "tile_k": 128, "tile_m": 128, "tile_n": 64}
#include "cutlass/cutlass.h"
#include "cutlass/gemm/collective/collective_builder.hpp"
#include "cutlass/gemm/device/gemm_universal_adapter.h"
#include "cutlass/gemm/kernel/gemm_universal.hpp"
#include "cutlass/epilogue/collective/collective_builder.hpp"

using ElemA = cutlass::half_t;
using ElemB = cutlass::half_t;
using ElemCD = cutlass::half_t;
using Acc  = float;
using TileShape    = cute::Shape<cute::_128, cute::_64, cute::_128>;
using ClusterShape = cute::Shape<cute::_1, cute::_1, cute::_1>;

using CollectiveEpilogue = typename cutlass::epilogue::collective::CollectiveBuilder<
    cutlass::arch::Sm100, cutlass::arch::OpClassTensorOp,
    TileShape, ClusterShape,
    cutlass::epilogue::collective::EpilogueTileAuto,
    Acc, Acc,
    ElemCD, cutlass::layout::RowMajor, 128 / cutlass::sizeof_bits<ElemCD>::value,
    ElemCD, cutlass::layout::RowMajor, 128 / cutlass::sizeof_bits<ElemCD>::value,
    cutlass::epilogue::collective::EpilogueScheduleAuto
  >::CollectiveOp;

using CollectiveMainloop = typename cutlass::gemm::collective::CollectiveBuilder<
    cutlass::arch::Sm100, cutlass::arch::OpClassTensorOp,
    ElemA, cutlass::layout::RowMajor, 128 / cutlass::sizeof_bits<ElemA>::value,
    ElemB, cutlass::layout::ColumnMajor, 128 / cutlass::sizeof_bits<ElemB>::value,
    Acc,
    TileShape, ClusterShape,
    cutlass::gemm::collective::StageCountAutoCarveout<static_cast<int>(sizeof(typename CollectiveEpilogue::SharedStorage))>,
    cutlass::gemm::collective::KernelScheduleAuto
  >::CollectiveOp;

using GemmKernel = cutlass::gemm::kernel::GemmUniversal<
    cute::Shape<int,int,int,int>,
    CollectiveMainloop,
    CollectiveEpilogue
>;
using Gemm = cutlass::gemm::device::GemmUniversalAdapter<GemmKernel>;

// Force the device kernel symbol into the cubin without needing a host main.
auto* _anchor = &cutlass::device_kernel<GemmKernel>;


// ===== COMPILED SASS (sm_100a) =====

	.target	sm_100a

	.elftype	@"ET_EXEC"


//--------------------- .note.nv.tkinfo           --------------------------
	.section	.note.nv.tkinfo,"",@"SHT_NOTE"
	.sectionflags	@"SHF_NOTE_NV_TKINFO"
	.tkinfo
        /*0018*/ 	.word	0x00000002
        /*0030*/ 	.string	""
        /*0030*/ 	.string	"ptxas"
        /*0030*/ 	.string	"Cuda compilation tools, release 13.0, V13.0.88"
        /*0030*/ 	.string	"Build cuda_13.0.r13.0/compiler.36424714_0"
        /*0030*/ 	.string	"-arch sm_100a -m 64 "



//--------------------- .note.nv.cuinfo           --------------------------
	.section	.note.nv.cuinfo,"",@"SHT_NOTE"
	.sectionflags	@"SHF_NOTE_NV_CUINFO"
        /*0018*/ 	.short	0x0002
        /*001a*/ 	.short	0x0064
        /*001c*/ 	.short	0x0082
	.zero		2


//--------------------- .nv.info                  --------------------------
	.section	.nv.info,"",@"SHT_CUDA_INFO"
	.align	4


	//----- nvinfo : EIATTR_REGCOUNT
	.align		4
        /*0000*/ 	.byte	0x04, 0x2f
        /*0002*/ 	.short	(.L_19 - .L_18)
	.align		4
.L_18:
        /*0004*/ 	.word	index@(_ZN7cutlass13device_kernelINS_4gemm6kernel13GemmUniversalIN4cute5tupleIJiiiiEEENS1_10collective13CollectiveMmaINS1_35MainloopSm100TmaUmmaWarpSpecializedILi4ELi2ELi4ENS5_IJNS4_1CILi1EEESB_SB_EEEEENS5_IJNSA_ILi128EEENSA_ILi64EEESE_EEENS_6half_tENS5_IJlSB_lEEESH_SI_NS4_8TiledMMAINS4_8MMA_AtomIJNS4_20SM100_MMA_F16BF16_SSISH_SH_fLi128ELi64ELNS4_4UMMA5MajorE0ELSN_0ELNSM_7ScaleInE0ELSO_0EEEEEENS4_6LayoutISC_NS5_IJNSA_ILi0EEESS_SS_EEEEENS5_IJNS4_10UnderscoreESV_SV_EEEEENS4_13SM90_TMA_LOADENS4_14ComposedLayoutINS4_7SwizzleILi3ELi4ELi3EEENS4_18smem_ptr_flag_bitsILi16EEENSR_INS5_IJNSA_ILi8EEESF_EEENS5_IJSF_SB_EEEEEEEvNS4_8identityESY_S18_vS19_EENS_8epilogue10collective18CollectiveEpilogueINS1B_23Sm100TmaWarpSpecializedILi3ELi2ELi32ELb1ELb0EEEJSG_NS5_IJNSR_ISE_SB_EENSR_INSA_ILi32EEESB_EEEEESH_SI_SH_SI_NS1B_6fusion15FusionCallbacksIS1F_NS1K_17LinearCombinationISH_fSH_fLNS_15FloatRoundStyleE2EEESG_S1J_JEEENS4_5SM1004TMEM4LOAD26SM100_TMEM_LOAD_32dp32b32xESY_NSZ_INS10_ILi2ELi4ELi3EEES13_NSR_INS5_IJS14_S1H_EEENS5_IJS1H_SB_EEEEEEENS4_39AutoVectorizingCopyWithAssumedAlignmentILi128EEENS4_14SM90_TMA_STOREES1Y_S20_S20_EEEvvEEEEvNT_6ParamsE)
        /*0008*/ 	.word	0x0000006f


	//----- nvinfo : EIATTR_FRAME_SIZE
	.align		4
.L_19:
        /*000c*/ 	.byte	0x04, 0x11
        /*000e*/ 	.short	(.L_21 - .L_20)
	.align		4
.L_20:
        /*0010*/ 	.word	index@($__internal_2_$__cuda_sm10x_tcgen05_guardrail_trap_unallocated_columns_being_dealloced)
        /*0014*/ 	.word	0x00000000


	//----- nvinfo : EIATTR_FRAME_SIZE
	.align		4
.L_21:
        /*0018*/ 	.byte	0x04, 0x11
        /*001a*/ 	.short	(.L_23 - .L_22)
	.align		4
.L_22:
        /*001c*/ 	.word	index@($__internal_1_$__cuda_sm10x_tcgen05_guardrail_trap_phase_invalid_during_alloc)
        /*0020*/ 	.word	0x00000000


	//----- nvinfo : EIATTR_FRAME_SIZE
	.align		4
.L_23:
        /*0024*/ 	.byte	0x04, 0x11
        /*0026*/ 	.short	(.L_25 - .L_24)
	.align		4
.L_24:
        /*0028*/ 	.word	index@($__internal_0_$__cuda_sm10x_tcgen05_guardrail_trap_col_being_dealloced_not_returned_by_alloc)
        /*002c*/ 	.word	0x00000000


	//----- nvinfo : EIATTR_FRAME_SIZE
	.align		4
.L_25:
        /*0030*/ 	.byte	0x04, 0x11
        /*0032*/ 	.short	(.L_27 - .L_26)
	.align		4
.L_26:
        /*0034*/ 	.word	index@(_ZN7cutlass13device_kernelINS_4gemm6kernel13GemmUniversalIN4cute5tupleIJiiiiEEENS1_10collective13CollectiveMmaINS1_35MainloopSm100TmaUmmaWarpSpecializedILi4ELi2ELi4ENS5_IJNS4_1CILi1EEESB_SB_EEEEENS5_IJNSA_ILi128EEENSA_ILi64EEESE_EEENS_6half_tENS5_IJlSB_lEEESH_SI_NS4_8TiledMMAINS4_8MMA_AtomIJNS4_20SM100_MMA_F16BF16_SSISH_SH_fLi128ELi64ELNS4_4UMMA5MajorE0ELSN_0ELNSM_7ScaleInE0ELSO_0EEEEEENS4_6LayoutISC_NS5_IJNSA_ILi0EEESS_SS_EEEEENS5_IJNS4_10UnderscoreESV_SV_EEEEENS4_13SM90_TMA_LOADENS4_14ComposedLayoutINS4_7SwizzleILi3ELi4ELi3EEENS4_18smem_ptr_flag_bitsILi16EEENSR_INS5_IJNSA_ILi8EEESF_EEENS5_IJSF_SB_EEEEEEEvNS4_8identityESY_S18_vS19_EENS_8epilogue10collective18CollectiveEpilogueINS1B_23Sm100TmaWarpSpecializedILi3ELi2ELi32ELb1ELb0EEEJSG_NS5_IJNSR_ISE_SB_EENSR_INSA_ILi32EEESB_EEEEESH_SI_SH_SI_NS1B_6fusion15FusionCallbacksIS1F_NS1K_17LinearCombinationISH_fSH_fLNS_15FloatRoundStyleE2EEESG_S1J_JEEENS4_5SM1004TMEM4LOAD26SM100_TMEM_LOAD_32dp32b32xESY_NSZ_INS10_ILi2ELi4ELi3EEES13_NSR_INS5_IJS14_S1H_EEENS5_IJS1H_SB_EEEEEEENS4_39AutoVectorizingCopyWithAssumedAlignmentILi128EEENS4_14SM90_TMA_STOREES1Y_S20_S20_EEEvvEEEEvNT_6ParamsE)
        /*0038*/ 	.word	0x00000000


	//----- nvinfo : EIATTR_MIN_STACK_SIZE
	.align		4
.L_27:
        /*003c*/ 	.byte	0x04, 0x12
        /*003e*/ 	.short	(.L_29 - .L_28)
	.align		4
.L_28:
        /*0040*/ 	.word	index@(_ZN7cutlass13device_kernelINS_4gemm6kernel13GemmUniversalIN4cute5tupleIJiiiiEEENS1_10collective13CollectiveMmaINS1_35MainloopSm100TmaUmmaWarpSpecializedILi4ELi2ELi4ENS5_IJNS4_1CILi1EEESB_SB_EEEEENS5_IJNSA_ILi128EEENSA_ILi64EEESE_EEENS_6half_tENS5_IJlSB_lEEESH_SI_NS4_8TiledMMAINS4_8MMA_AtomIJNS4_20SM100_MMA_F16BF16_SSISH_SH_fLi128ELi64ELNS4_4UMMA5MajorE0ELSN_0ELNSM_7ScaleInE0ELSO_0EEEEEENS4_6LayoutISC_NS5_IJNSA_ILi0EEESS_SS_EEEEENS5_IJNS4_10UnderscoreESV_SV_EEEEENS4_13SM90_TMA_LOADENS4_14ComposedLayoutINS4_7SwizzleILi3ELi4ELi3EEENS4_18smem_ptr_flag_bitsILi16EEENSR_INS5_IJNSA_ILi8EEESF_EEENS5_IJSF_SB_EEEEEEEvNS4_8identityESY_S18_vS19_EENS_8epilogue10collective18CollectiveEpilogueINS1B_23Sm100TmaWarpSpecializedILi3ELi2ELi32ELb1ELb0EEEJSG_NS5_IJNSR_ISE_SB_EENSR_INSA_ILi32EEESB_EEEEESH_SI_SH_SI_NS1B_6fusion15FusionCallbacksIS1F_NS1K_17LinearCombinationISH_fSH_fLNS_15FloatRoundStyleE2EEESG_S1J_JEEENS4_5SM1004TMEM4LOAD26SM100_TMEM_LOAD_32dp32b32xESY_NSZ_INS10_ILi2ELi4ELi3EEES13_NSR_INS5_IJS14_S1H_EEENS5_IJS1H_SB_EEEEEEENS4_39AutoVectorizingCopyWithAssumedAlignmentILi128EEENS4_14SM90_TMA_STOREES1Y_S20_S20_EEEvvEEEEvNT_6ParamsE)
        /*0044*/ 	.word	0x00000000
.L_29:


//--------------------- .nv.compat                --------------------------
	.section	.nv.compat,"",@"SHT_CUDA_COMPAT_INFO"
	.align	4
        /*0000*/ 	.byte	0x02, 0x09, 0x01, 0x00, 0x02, 0x02, 0x02, 0x00, 0x02, 0x05, 0x05, 0x00, 0x03, 0x07, 0x01, 0x01
        /*0010*/ 	.byte	0x02, 0x03, 0x01, 0x00, 0x02, 0x06, 0x01, 0x00, 0x04, 0x0b, 0x08, 0x00, 0x09, 0x00, 0x00, 0x00
        /*0020*/ 	.byte	0x00, 0x00, 0x00, 0x00


//--------------------- .nv.info._ZN7cutlass13device_kernelINS_4gemm6kernel13GemmUniversalIN4cute5tupleIJiiiiEEENS1_10collective13CollectiveMmaINS1_35MainloopSm100TmaUmmaWarpSpecializedILi4ELi2ELi4ENS5_IJNS4_1CILi1EEESB_SB_EEEEENS5_IJNSA_ILi128EEENSA_ILi64EEESE_EEENS_6half_tENS5_IJlSB_lEEESH_SI_NS4_8TiledMMAINS4_8MMA_AtomIJNS4_20SM100_MMA_F16BF16_SSISH_SH_fLi128ELi64ELNS4_4UMMA5MajorE0ELSN_0ELNSM_7ScaleInE0ELSO_0EEEEEENS4_6LayoutISC_NS5_IJNSA_ILi0EEESS_SS_EEEEENS5_IJNS4_10UnderscoreESV_SV_EEEEENS4_13SM90_TMA_LOADENS4_14ComposedLayoutINS4_7SwizzleILi3ELi4ELi3EEENS4_18smem_ptr_flag_bitsILi16EEENSR_INS5_IJNSA_ILi8EEESF_EEENS5_IJSF_SB_EEEEEEEvNS4_8identityESY_S18_vS19_EENS_8epilogue10collective18CollectiveEpilogueINS1B_23Sm100TmaWarpSpecializedILi3ELi2ELi32ELb1ELb0EEEJSG_NS5_IJNSR_ISE_SB_EENSR_INSA_ILi32EEESB_EEEEESH_SI_SH_SI_NS1B_6fusion15FusionCallbacksIS1F_NS1K_17LinearCombinationISH_fSH_fLNS_15FloatRoundStyleE2EEESG_S1J_JEEENS4_5SM1004TMEM4LOAD26SM100_TMEM_LOAD_32dp32b32xESY_NSZ_INS10_ILi2ELi4ELi3EEES13_NSR_INS5_IJS14_S1H_EEENS5_IJS1H_SB_EEEEEEENS4_39AutoVectorizingCopyWithAssumedAlignmentILi128EEENS4_14SM90_TMA_STOREES1Y_S20_S20_EEEvvEEEEvNT_6ParamsE --------------------------
	.section	.nv.info._ZN7cutlass13device_kernelINS_4gemm6kernel13GemmUniversalIN4cute5tupleIJiiiiEEENS1_10collective13CollectiveMmaINS1_35MainloopSm100TmaUmmaWarpSpecializedILi4ELi2ELi4ENS5_IJNS4_1CILi1EEESB_SB_EEEEENS5_IJNSA_ILi128EEENSA_ILi64EEESE_EEENS_6half_tENS5_IJlSB_lEEESH_SI_NS4_8TiledMMAINS4_8MMA_AtomIJNS4_20SM100_MMA_F16BF16_SSISH_SH_fLi128ELi64ELNS4_4UMMA5MajorE0ELSN_0ELNSM_7ScaleInE0ELSO_0EEEEEENS4_6LayoutISC_NS5_IJNSA_ILi0EEESS_SS_EEEEENS5_IJNS4_10UnderscoreESV_SV_EEEEENS4_13SM90_TMA_LOADENS4_14ComposedLayoutINS4_7SwizzleILi3ELi4ELi3EEENS4_18smem_ptr_flag_bitsILi16EEENSR_INS5_IJNSA_ILi8EEESF_EEENS5_IJSF_SB_EEEEEEEvNS4_8identityESY_S18_vS19_EENS_8epilogue10collective18CollectiveEpilogueINS1B_23Sm100TmaWarpSpecializedILi3ELi2ELi32ELb1ELb0EEEJSG_NS5_IJNSR_ISE_SB_EENSR_INSA_ILi32EEESB_EEEEESH_SI_SH_SI_NS1B_6fusion15FusionCallbacksIS1F_NS1K_17LinearCombinationISH_fSH_fLNS_15FloatRoundStyleE2EEESG_S1J_JEEENS4_5SM1004TMEM4LOAD26SM100_TMEM_LOAD_32dp32b32xESY_NSZ_INS10_ILi2ELi4ELi3EEES13_NSR_INS5_IJS14_S1H_EEENS5_IJS1H_SB_EEEEEEENS4_39AutoVectorizingCopyWithAssumedAlignmentILi128EEENS4_14SM90_TMA_STOREES1Y_S20_S20_EEEvvEEEEvNT_6ParamsE,"",@"SHT_CUDA_INFO"
	.sectionflags	@""
	.align	4


	//----- nvinfo : EIATTR_CUDA_API_VERSION
	.align		4
        /*0000*/ 	.byte	0x04, 0x37
        /*0002*/ 	.short	(.L_31 - .L_30)
.L_30:
        /*0004*/ 	.word	0x00000082


	//----- nvinfo : EIATTR_KPARAM_INFO
	.align		4
.L_31:
        /*0008*/ 	.byte	0x04, 0x17
        /*000a*/ 	.short	(.L_33 - .L_32)
.L_32:
        /*000c*/ 	.word	0x00000000
        /*0010*/ 	.short	0x0000
        /*0012*/ 	.short	0x0000
        /*0014*/ 	.byte	0x00, 0xf0, 0x01, 0x20


	//----- nvinfo : EIATTR_AT_ENTRY_FRAGMENTS
	.align		4
.L_33:
        /*0018*/ 	.byte	0x04, 0x4f
        /*001a*/ 	.short	(.L_35 - .L_34)


	//   ....[0]....
.L_34:
        /*001c*/ 	.word	0x00000006


	//----- nvinfo : EIATTR_RESERVED_SMEM_USED
	.align		4
.L_35:
        /*0020*/ 	.byte	0x01, 0x41
	.zero		2


	//----- nvinfo : EIATTR_SPARSE_MMA_MASK
	.align		4
        /*0024*/ 	.byte	0x03, 0x50
        /*0026*/ 	.short	0x0000


	//----- nvinfo : EIATTR_TCGEN05_1CTA_USED
	.align		4
        /*0028*/ 	.byte	0x01, 0x51
	.zero		2


	//----- nvinfo : EIATTR_MAXREG_COUNT
	.align		4
        /*002c*/ 	.byte	0x03, 0x1b
        /*002e*/ 	.short	0x00ff


	//----- nvinfo : EIATTR_NUM_BARRIERS
	.align		4
        /*0030*/ 	.byte	0x02, 0x4c
        /*0032*/ 	.byte	0x07
	.zero		1


	//----- nvinfo : EIATTR_EXTERNS
	.align		4
        /*0034*/ 	.byte	0x04, 0x0f
        /*0036*/ 	.short	(.L_37 - .L_36)


	//   ....[0]....
	.align		4
.L_36:
        /*0038*/ 	.word	index@(__assertfail)


	//----- nvinfo : EIATTR_MERCURY_ISA_VERSION
	.align		4
.L_37:
        /*003c*/ 	.byte	0x03, 0x5f
        /*003e*/ 	.short	0x0101


	//----- nvinfo : EIATTR_INT_WARP_WIDE_INSTR_OFFSETS
	.align		4
        /*0040*/ 	.byte	0x04, 0x31
        /*0042*/ 	.short	(.L_39 - .L_38)


	//   ....[0]....
.L_38:
        /*0044*/ 	.word	0x00001f20


	//   ....[1]....
        /*0048*/ 	.word	0x00003b20


	//   ....[2]....
        /*004c*/ 	.word	0x00003b50


	//   ....[3]....
        /*0050*/ 	.word	0x00003ba0


	//   ....[4]....
        /*0054*/ 	.word	0x00004490


	//   ....[5]....
        /*0058*/ 	.word	0x000044b0


	//   ....[6]....
        /*005c*/ 	.word	0x00004780


	//   ....[7]....
        /*0060*/ 	.word	0x000048b0


	//----- nvinfo : EIATTR_COOP_GROUP_MASK_REGIDS
	.align		4
.L_39:
        /*0064*/ 	.byte	0x04, 0x29
        /*0066*/ 	.short	(.L_41 - .L_40)


	//   ....[0]....
.L_40:
        /*0068*/ 	.word	0xffffffff


	//   ....[1]....
        /*006c*/ 	.word	0xffffffff


	//   ....[2]....
        /*0070*/ 	.word	0xffffffff


	//   ....[3]....
        /*0074*/ 	.word	0xffffffff


	//   ....[4]....
        /*0078*/ 	.word	0xffffffff


	//   ....[5]....
        /*007c*/ 	.word	0xffffffff


	//   ....[6]....
        /*0080*/ 	.word	0xffffffff


	//   ....[7]....
        /*0084*/ 	.word	0xffffffff


	//   ....[8]....
        /*0088*/ 	.word	0xffffffff


	//   ....[9]....
        /*008c*/ 	.word	0xffffffff


	//   ....[10]....
        /*0090*/ 	.word	0xffffffff


	//   ....[11]....
        /*0094*/ 	.word	0xffffffff


	//   ....[12]....
        /*0098*/ 	.word	0xffffffff


	//----- nvinfo : EIATTR_COOP_GROUP_INSTR_OFFSETS
	.align		4
.L_41:
        /*009c*/ 	.byte	0x04, 0x28
        /*009e*/ 	.short	(.L_43 - .L_42)


	//   ....[0]....
.L_42:
        /*00a0*/ 	.word	0x00000090


	//   ....[1]....
        /*00a4*/ 	.word	0x000004d0


	//   ....[2]....
        /*00a8*/ 	.word	0x00000640


	//   ....[3]....
        /*00ac*/ 	.word	0x000007c0


	//   ....[4]....
        /*00b0*/ 	.word	0x000008c0


	//   ....[5]....
        /*00b4*/ 	.word	0x00000a30


	//   ....[6]....
        /*00b8*/ 	.word	0x00000bd0


	//   ....[7]....
        /*00bc*/ 	.word	0x00001e00


	//   ....[8]....
        /*00c0*/ 	.word	0x00002be0


	//   ....[9]....
        /*00c4*/ 	.word	0x00002df0


	//   ....[10]....
        /*00c8*/ 	.word	0x00002e20


	//   ....[11]....
        /*00cc*/ 	.word	0x00003a10


	//   ....[12]....
        /*00d0*/ 	.word	0x00003c40


	//----- nvinfo : EIATTR_VRC_CTA_INIT_COUNT
	.align		4
.L_43:
        /*00d4*/ 	.byte	0x02, 0x4a
        /*00d6*/ 	.byte	0x80
	.zero		1


	//----- nvinfo : EIATTR_SYSCALL_OFFSETS
	.align		4
        /*00d8*/ 	.byte	0x04, 0x46
        /*00da*/ 	.short	(.L_45 - .L_44)


	//   ....[0]....
.L_44:
        /*00dc*/ 	.word	0x00005460


	//   ....[1]....
        /*00e0*/ 	.word	0x00005550


	//   ....[2]....
        /*00e4*/ 	.word	0x00005d90


	//   ....[3]....
        /*00e8*/ 	.word	0x00006a40


	//----- nvinfo : EIATTR_MBARRIER_INSTR_OFFSETS
	.align		4
.L_45:
        /*00ec*/ 	.byte	0x04, 0x39
        /*00ee*/ 	.short	(.L_47 - .L_46)


	//   ....[0]....
.L_46:
        /*00f0*/ 	.word	0x000005b0
        /*00f4*/ 	.word	0x000000ff
        /*00f8*/ 	.word	0x00000000
        /*00fc*/ 	.short	0x0100
        /*00fe*/ 	.byte	0x05
	.zero		1


	//   ....[1]....
        /*0100*/ 	.word	0x000005c0
        /*0104*/ 	.word	0x000000ff
        /*0108*/ 	.word	0x00000020
        /*010c*/ 	.short	0x0100
        /*010e*/ 	.byte	0x05
	.zero		1


	//   ....[2]....
        /*0110*/ 	.word	0x000005d0
        /*0114*/ 	.word	0x000000ff
        /*0118*/ 	.word	0x00000008
        /*011c*/ 	.short	0x0100
        /*011e*/ 	.byte	0x05
	.zero		1


	//   ....[3]....
        /*0120*/ 	.word	0x000005e0
        /*0124*/ 	.word	0x000000ff
        /*0128*/ 	.word	0x00000028
        /*012c*/ 	.short	0x0100
        /*012e*/ 	.byte	0x05
	.zero		1


	//   ....[4]....
        /*0130*/ 	.word	0x000005f0
        /*0134*/ 	.word	0x000000ff
        /*0138*/ 	.word	0x00000010
        /*013c*/ 	.short	0x0100
        /*013e*/ 	.byte	0x05
	.zero		1


	//   ....[5]....
        /*0140*/ 	.word	0x00000600
        /*0144*/ 	.word	0x000000ff
        /*0148*/ 	.word	0x00000030
        /*014c*/ 	.short	0x0100
        /*014e*/ 	.byte	0x05
	.zero		1


	//   ....[6]....
        /*0150*/ 	.word	0x00000610
        /*0154*/ 	.word	0x000000ff
        /*0158*/ 	.word	0x00000018
        /*015c*/ 	.short	0x0100
        /*015e*/ 	.byte	0x05
	.zero		1


	//   ....[7]....
        /*0160*/ 	.word	0x00000620
        /*0164*/ 	.word	0x000000ff
        /*0168*/ 	.word	0x00000038
        /*016c*/ 	.short	0x0100
        /*016e*/ 	.byte	0x05
	.zero		1


	//   ....[8]....
        /*0170*/ 	.word	0x00000750
        /*0174*/ 	.word	0x000000ff
        /*0178*/ 	.word	0x00000040
        /*017c*/ 	.short	0x0100
        /*017e*/ 	.byte	0x07
	.zero		1


	//   ....[9]....
        /*0180*/ 	.word	0x00000760
        /*0184*/ 	.word	0x000000ff
        /*0188*/ 	.word	0x00000058
        /*018c*/ 	.short	0x0100
        /*018e*/ 	.byte	0x07
	.zero		1


	//   ....[10]....
        /*0190*/ 	.word	0x00000770
        /*0194*/ 	.word	0x000000ff
        /*0198*/ 	.word	0x00000048
        /*019c*/ 	.short	0x0100
        /*019e*/ 	.byte	0x07
	.zero		1


	//   ....[11]....
        /*01a0*/ 	.word	0x00000780
        /*01a4*/ 	.word	0x000000ff
        /*01a8*/ 	.word	0x00000060
        /*01ac*/ 	.short	0x0100
        /*01ae*/ 	.byte	0x07
	.zero		1


	//   ....[12]....
        /*01b0*/ 	.word	0x00000790
        /*01b4*/ 	.word	0x000000ff
        /*01b8*/ 	.word	0x00000050
        /*01bc*/ 	.short	0x0100
        /*01be*/ 	.byte	0x07
	.zero		1


	//   ....[13]....
        /*01c0*/ 	.word	0x000007a0
        /*01c4*/ 	.word	0x000000ff
        /*01c8*/ 	.word	0x00000068
        /*01cc*/ 	.short	0x0100
        /*01ce*/ 	.byte	0x07
	.zero		1


	//   ....[14]....
        /*01d0*/ 	.word	0x00000890
        /*01d4*/ 	.word	0x000000ff
        /*01d8*/ 	.word	0x00000070
        /*01dc*/ 	.short	0x0100
        /*01de*/ 	.byte	0x05
	.zero		1


	//   ....[15]....
        /*01e0*/ 	.word	0x000008a0
        /*01e4*/ 	.word	0x000000ff
        /*01e8*/ 	.word	0x00000078
        /*01ec*/ 	.short	0x0100
        /*01ee*/ 	.byte	0x05
	.zero		1


	//   ....[16]....
        /*01f0*/ 	.word	0x000009e0
        /*01f4*/ 	.word	0x000000ff
        /*01f8*/ 	.word	0x00000080
        /*01fc*/ 	.short	0x0100
        /*01fe*/ 	.byte	0x05
	.zero		1


	//   ....[17]....
        /*0200*/ 	.word	0x000009f0
        /*0204*/ 	.word	0x000000ff
        /*0208*/ 	.word	0x00000090
        /*020c*/ 	.short	0x0100
        /*020e*/ 	.byte	0x05
	.zero		1


	//   ....[18]....
        /*0210*/ 	.word	0x00000a00
        /*0214*/ 	.word	0x000000ff
        /*0218*/ 	.word	0x00000088
        /*021c*/ 	.short	0x0100
        /*021e*/ 	.byte	0x05
	.zero		1


	//   ....[19]....
        /*0220*/ 	.word	0x00000a10
        /*0224*/ 	.word	0x000000ff
        /*0228*/ 	.word	0x00000098
        /*022c*/ 	.short	0x0100
        /*022e*/ 	.byte	0x05
	.zero		1


	//   ....[20]....
        /*0230*/ 	.word	0x00000b40
        /*0234*/ 	.word	0x000000ff
        /*0238*/ 	.word	0x000000a0
        /*023c*/ 	.short	0x0100
        /*023e*/ 	.byte	0x07
	.zero		1


	//   ....[21]....
        /*0240*/ 	.word	0x00000b50
        /*0244*/ 	.word	0x000000ff
        /*0248*/ 	.word	0x000000c0
        /*024c*/ 	.short	0x0100
        /*024e*/ 	.byte	0x07
	.zero		1


	//   ....[22]....
        /*0250*/ 	.word	0x00000b60
        /*0254*/ 	.word	0x000000ff
        /*0258*/ 	.word	0x000000a8
        /*025c*/ 	.short	0x0100
        /*025e*/ 	.byte	0x07
	.zero		1


	//   ....[23]....
        /*0260*/ 	.word	0x00000b70
        /*0264*/ 	.word	0x000000ff
        /*0268*/ 	.word	0x000000c8
        /*026c*/ 	.short	0x0100
        /*026e*/ 	.byte	0x07
	.zero		1


	//   ....[24]....
        /*0270*/ 	.word	0x00000b80
        /*0274*/ 	.word	0x000000ff
        /*0278*/ 	.word	0x000000b0
        /*027c*/ 	.short	0x0100
        /*027e*/ 	.byte	0x07
	.zero		1


	//   ....[25]....
        /*0280*/ 	.word	0x00000b90
        /*0284*/ 	.word	0x000000ff
        /*0288*/ 	.word	0x000000d0
        /*028c*/ 	.short	0x0100
        /*028e*/ 	.byte	0x07
	.zero		1


	//   ....[26]....
        /*0290*/ 	.word	0x00000ba0
        /*0294*/ 	.word	0x000000ff
        /*0298*/ 	.word	0x000000b8
        /*029c*/ 	.short	0x0100
        /*029e*/ 	.byte	0x07
	.zero		1


	//   ....[27]....
        /*02a0*/ 	.word	0x00000bb0
        /*02a4*/ 	.word	0x000000ff
        /*02a8*/ 	.word	0x000000d8
        /*02ac*/ 	.short	0x0100
        /*02ae*/ 	.byte	0x07
	.zero		1


	//   ....[28]....
        /*02b0*/ 	.word	0x00000ca0
        /*02b4*/ 	.word	0x000000ff
        /*02b8*/ 	.word	0x000000e0
        /*02bc*/ 	.short	0x0100
        /*02be*/ 	.byte	0x05
	.zero		1


	//   ....[29]....
        /*02c0*/ 	.word	0x00000cb0
        /*02c4*/ 	.word	0x000000ff
        /*02c8*/ 	.word	0x000000f0
        /*02cc*/ 	.short	0x0100
        /*02ce*/ 	.byte	0x05
	.zero		1


	//   ....[30]....
        /*02d0*/ 	.word	0x00000cc0
        /*02d4*/ 	.word	0x000000ff
        /*02d8*/ 	.word	0x000000e8
        /*02dc*/ 	.short	0x0100
        /*02de*/ 	.byte	0x05
	.zero		1


	//   ....[31]....
        /*02e0*/ 	.word	0x00000cd0
        /*02e4*/ 	.word	0x000000ff
        /*02e8*/ 	.word	0x000000f8
        /*02ec*/ 	.short	0x0100
        /*02ee*/ 	.byte	0x05
	.zero		1


	//   ....[32]....
        /*02f0*/ 	.word	0x000015a0
        /*02f4*/ 	.word	0x00000002
        /*02f8*/ 	.word	0x000000f0
        /*02fc*/ 	.short	0x010a
        /*02fe*/ 	.byte	0xff
	.zero		1


	//   ....[33]....
        /*0300*/ 	.word	0x000015d0
        /*0304*/ 	.word	0x00000002
        /*0308*/ 	.word	0x000000e0
        /*030c*/ 	.short	0x0101
        /*030e*/ 	.byte	0xff
	.zero		1


	//   ....[34]....
        /*0310*/ 	.word	0x000016a0
        /*0314*/ 	.word	0x000000ff
        /*0318*/ 	.word	0x00000020
        /*031c*/ 	.short	0x010a
        /*031e*/ 	.byte	0x08
	.zero		1


	//   ....[35]....
        /*0320*/ 	.word	0x00001740
        /*0324*/ 	.word	0x000000ff
        /*0328*/ 	.word	0x00000020
        /*032c*/ 	.short	0x010a
        /*032e*/ 	.byte	0x21
	.zero		1


	//   ....[36]....
        /*0330*/ 	.word	0x00001890
        /*0334*/ 	.word	0x000000ff
        /*0338*/ 	.word	0x00000020
        /*033c*/ 	.short	0x010a
        /*033e*/ 	.byte	0x08
	.zero		1


	//   ....[37]....
        /*0340*/ 	.word	0x00001a60
        /*0344*/ 	.word	0x000000ff
        /*0348*/ 	.word	0x00000078
        /*034c*/ 	.short	0x0101
        /*034e*/ 	.byte	0x04
	.zero		1


	//   ....[38]....
        /*0350*/ 	.word	0x00001a80
        /*0354*/ 	.word	0x000000ff
        /*0358*/ 	.word	0x00000020
        /*035c*/ 	.short	0x010a
        /*035e*/ 	.byte	0x08
	.zero		1


	//   ....[39]....
        /*0360*/ 	.word	0x00001b00
        /*0364*/ 	.word	0x000000ff
        /*0368*/ 	.word	0x00000020
        /*036c*/ 	.short	0x010a
        /*036e*/ 	.byte	0x21
	.zero		1


	//   ....[40]....
        /*0370*/ 	.word	0x00001c50
        /*0374*/ 	.word	0x000000ff
        /*0378*/ 	.word	0x00000020
        /*037c*/ 	.short	0x010a
        /*037e*/ 	.byte	0x08
	.zero		1


	//   ....[41]....
        /*0380*/ 	.word	0x00001e30
        /*0384*/ 	.word	0x00000002
        /*0388*/ 	.word	0x00000080
        /*038c*/ 	.short	0x010a
        /*038e*/ 	.byte	0xff
	.zero		1


	//   ....[42]....
        /*0390*/ 	.word	0x00001ef0
        /*0394*/ 	.word	0x00000002
        /*0398*/ 	.word	0x00000000
        /*039c*/ 	.short	0x0101
        /*039e*/ 	.byte	0xff
	.zero		1


	//   ....[43]....
        /*03a0*/ 	.word	0x00002450
        /*03a4*/ 	.word	0x000000ff
        /*03a8*/ 	.word	0x00000000
        /*03ac*/ 	.short	0x010a
        /*03ae*/ 	.byte	0x05
	.zero		1


	//   ....[44]....
        /*03b0*/ 	.word	0x000024e0
        /*03b4*/ 	.word	0x000000ff
        /*03b8*/ 	.word	0x00000000
        /*03bc*/ 	.short	0x010a
        /*03be*/ 	.byte	0x05
	.zero		1


	//   ....[45]....
        /*03c0*/ 	.word	0x00002570
        /*03c4*/ 	.word	0x000000ff
        /*03c8*/ 	.word	0x00000000
        /*03cc*/ 	.short	0x010a
        /*03ce*/ 	.byte	0x05
	.zero		1


	//   ....[46]....
        /*03d0*/ 	.word	0x00002610
        /*03d4*/ 	.word	0x00000000
        /*03d8*/ 	.word	0x00000000
        /*03dc*/ 	.short	0x010a
        /*03de*/ 	.byte	0xff
	.zero		1


	//   ....[47]....
        /*03e0*/ 	.word	0x00002730
        /*03e4*/ 	.word	0x00000000
        /*03e8*/ 	.word	0x000000e0
        /*03ec*/ 	.short	0x010a
        /*03ee*/ 	.byte	0xff
	.zero		1


	//   ....[48]....
        /*03f0*/ 	.word	0x000027a0
        /*03f4*/ 	.word	0x00000000
        /*03f8*/ 	.word	0x00000000
        /*03fc*/ 	.short	0x0101
        /*03fe*/ 	.byte	0xff
	.zero		1


	//   ....[49]....
        /*0400*/ 	.word	0x000027c0
        /*0404*/ 	.word	0x000000ff
        /*0408*/ 	.word	0x00000090
        /*040c*/ 	.short	0x010a
        /*040e*/ 	.byte	0x05
	.zero		1


	//   ....[50]....
        /*0410*/ 	.word	0x000028e0
        /*0414*/ 	.word	0x00000000
        /*0418*/ 	.word	0x00000080
        /*041c*/ 	.short	0x010a
        /*041e*/ 	.byte	0xff
	.zero		1


	//   ....[51]....
        /*0420*/ 	.word	0x000029e0
        /*0424*/ 	.word	0x00000000
        /*0428*/ 	.word	0x00000000
        /*042c*/ 	.short	0x0101
        /*042e*/ 	.byte	0xff
	.zero		1


	//   ....[52]....
        /*0430*/ 	.word	0x00002a70
        /*0434*/ 	.word	0x000000ff
        /*0438*/ 	.word	0x00000090
        /*043c*/ 	.short	0x0106
        /*043e*/ 	.byte	0x05
	.zero		1


	//   ....[53]....
        /*0440*/ 	.word	0x00002a90
        /*0444*/ 	.word	0x000000ff
        /*0448*/ 	.word	0x00000090
        /*044c*/ 	.short	0x010a
        /*044e*/ 	.byte	0x05
	.zero		1


	//   ....[54]....
        /*0450*/ 	.word	0x00002b20
        /*0454*/ 	.word	0x000000ff
        /*0458*/ 	.word	0x00000090
        /*045c*/ 	.short	0x0106
        /*045e*/ 	.byte	0x04
	.zero		1


	//   ....[55]....
        /*0460*/ 	.word	0x00002b60
        /*0464*/ 	.word	0x00000000
        /*0468*/ 	.word	0x00000090
        /*046c*/ 	.short	0x010a
        /*046e*/ 	.byte	0xff
	.zero		1


	//   ....[56]....
        /*0470*/ 	.word	0x00003120
        /*0474*/ 	.word	0x00000000
        /*0478*/ 	.word	0x00000080
        /*047c*/ 	.short	0x010a
        /*047e*/ 	.byte	0xff
	.zero		1


	//   ....[57]....
        /*0480*/ 	.word	0x00003220
        /*0484*/ 	.word	0x00000003
        /*0488*/ 	.word	0x00000000
        /*048c*/ 	.short	0x0101
        /*048e*/ 	.byte	0xff
	.zero		1


	//   ....[58]....
        /*0490*/ 	.word	0x00003230
        /*0494*/ 	.word	0x000000ff
        /*0498*/ 	.word	0x00000000
        /*049c*/ 	.short	0x010a
        /*049e*/ 	.byte	0x07
	.zero		1


	//   ....[59]....
        /*04a0*/ 	.word	0x00003260
        /*04a4*/ 	.word	0x000000ff
        /*04a8*/ 	.word	0x000000c0
        /*04ac*/ 	.short	0x010a
        /*04ae*/ 	.byte	0x06
	.zero		1


	//   ....[60]....
        /*04b0*/ 	.word	0x00003330
        /*04b4*/ 	.word	0x000000ff
        /*04b8*/ 	.word	0x00000000
        /*04bc*/ 	.short	0x010a
        /*04be*/ 	.byte	0x0b
	.zero		1


	//   ....[61]....
        /*04c0*/ 	.word	0x00003460
        /*04c4*/ 	.word	0x000000ff
        /*04c8*/ 	.word	0x00000000
        /*04cc*/ 	.short	0x010a
        /*04ce*/ 	.byte	0x22
	.zero		1


	//   ....[62]....
        /*04d0*/ 	.word	0x00003840
        /*04d4*/ 	.word	0x000000ff
        /*04d8*/ 	.word	0x00000000
        /*04dc*/ 	.short	0x010a
        /*04de*/ 	.byte	0x06
	.zero		1


	//   ....[63]....
        /*04e0*/ 	.word	0x000038d0
        /*04e4*/ 	.word	0x000000ff
        /*04e8*/ 	.word	0x00000000
        /*04ec*/ 	.short	0x010a
        /*04ee*/ 	.byte	0x06
	.zero		1


	//   ....[64]....
        /*04f0*/ 	.word	0x00003960
        /*04f4*/ 	.word	0x000000ff
        /*04f8*/ 	.word	0x00000000
        /*04fc*/ 	.short	0x010a
        /*04fe*/ 	.byte	0x06
	.zero		1


	//   ....[65]....
        /*0500*/ 	.word	0x000039f0
        /*0504*/ 	.word	0x000000ff
        /*0508*/ 	.word	0x00000000
        /*050c*/ 	.short	0x010a
        /*050e*/ 	.byte	0x07
	.zero		1


	//   ....[66]....
        /*0510*/ 	.word	0x00003e30
        /*0514*/ 	.word	0x00000000
        /*0518*/ 	.word	0x00000080
        /*051c*/ 	.short	0x010a
        /*051e*/ 	.byte	0xff
	.zero		1


	//   ....[67]....
        /*0520*/ 	.word	0x00003ef0
        /*0524*/ 	.word	0x00000000
        /*0528*/ 	.word	0x00000000
        /*052c*/ 	.short	0x0101
        /*052e*/ 	.byte	0xff
	.zero		1


	//   ....[68]....
        /*0530*/ 	.word	0x00004210
        /*0534*/ 	.word	0x000000ff
        /*0538*/ 	.word	0x00000078
        /*053c*/ 	.short	0x010a
        /*053e*/ 	.byte	0x07
	.zero		1


	//   ....[69]....
        /*0540*/ 	.word	0x00004430
        /*0544*/ 	.word	0x000000ff
        /*0548*/ 	.word	0x00000058
        /*054c*/ 	.short	0x010a
        /*054e*/ 	.byte	0x0f
	.zero		1


	//   ....[70]....
        /*0550*/ 	.word	0x00004630
        /*0554*/ 	.word	0x000000ff
        /*0558*/ 	.word	0x00000040
        /*055c*/ 	.short	0x010b
        /*055e*/ 	.byte	0x0f
	.zero		1


	//   ....[71]....
        /*0560*/ 	.word	0x00004680
        /*0564*/ 	.word	0x000000ff
        /*0568*/ 	.word	0x00000000
        /*056c*/ 	.short	0x0101
        /*056e*/ 	.byte	0x10
	.zero		1


	//   ....[72]....
        /*0570*/ 	.word	0x000046c0
        /*0574*/ 	.word	0x000000ff
        /*0578*/ 	.word	0x00000058
        /*057c*/ 	.short	0x010a
        /*057e*/ 	.byte	0x0d
	.zero		1


	//   ....[73]....
        /*0580*/ 	.word	0x00004900
        /*0584*/ 	.word	0x000000ff
        /*0588*/ 	.word	0x00000040
        /*058c*/ 	.short	0x010b
        /*058e*/ 	.byte	0x0d
	.zero		1


	//   ....[74]....
        /*0590*/ 	.word	0x00004970
        /*0594*/ 	.word	0x000000ff
        /*0598*/ 	.word	0x00000000
        /*059c*/ 	.short	0x0101
        /*059e*/ 	.byte	0x0f
	.zero		1


	//   ....[75]....
        /*05a0*/ 	.word	0x000049c0
        /*05a4*/ 	.word	0x000000ff
        /*05a8*/ 	.word	0x00000000
        /*05ac*/ 	.short	0x010a
        /*05ae*/ 	.byte	0x04
	.zero		1


	//   ....[76]....
        /*05b0*/ 	.word	0x00004a50
        /*05b4*/ 	.word	0x000000ff
        /*05b8*/ 	.word	0x00000000
        /*05bc*/ 	.short	0x010a
        /*05be*/ 	.byte	0x04
	.zero		1


	//   ....[77]....
        /*05c0*/ 	.word	0x00004af0
        /*05c4*/ 	.word	0x00000000
        /*05c8*/ 	.word	0x00000000
        /*05cc*/ 	.short	0x010a
        /*05ce*/ 	.byte	0xff
	.zero		1


	//   ....[78]....
        /*05d0*/ 	.word	0x00004e30
        /*05d4*/ 	.word	0x00000000
        /*05d8*/ 	.word	0x00000080
        /*05dc*/ 	.short	0x010a
        /*05de*/ 	.byte	0xff
	.zero		1


	//   ....[79]....
        /*05e0*/ 	.word	0x00004f40
        /*05e4*/ 	.word	0x00000000
        /*05e8*/ 	.word	0x00000000
        /*05ec*/ 	.short	0x0101
        /*05ee*/ 	.byte	0xff
	.zero		1


	//   ....[80]....
        /*05f0*/ 	.word	0x000059e0
        /*05f4*/ 	.word	0x00000000
        /*05f8*/ 	.word	0x00000040
        /*05fc*/ 	.short	0x010a
        /*05fe*/ 	.byte	0xff
	.zero		1


	//   ....[81]....
        /*0600*/ 	.word	0x00005a50
        /*0604*/ 	.word	0x00000049
        /*0608*/ 	.word	0x000000a0
        /*060c*/ 	.short	0x010a
        /*060e*/ 	.byte	0xff
	.zero		1


	//   ....[82]....
        /*0610*/ 	.word	0x00005b40
        /*0614*/ 	.word	0x00000000
        /*0618*/ 	.word	0x00000040
        /*061c*/ 	.short	0x010a
        /*061e*/ 	.byte	0xff
	.zero		1


	//   ....[83]....
        /*0620*/ 	.word	0x00005c70
        /*0624*/ 	.word	0x00000049
        /*0628*/ 	.word	0x000000a0
        /*062c*/ 	.short	0x010a
        /*062e*/ 	.byte	0xff
	.zero		1


	//   ....[84]....
        /*0630*/ 	.word	0x00006780
        /*0634*/ 	.word	0x00000000
        /*0638*/ 	.word	0x00000000
        /*063c*/ 	.short	0x0101
        /*063e*/ 	.byte	0xff
	.zero		1


	//   ....[85]....
        /*0640*/ 	.word	0x00006790
        /*0644*/ 	.word	0x00000002
        /*0648*/ 	.word	0x00000040
        /*064c*/ 	.short	0x010a
        /*064e*/ 	.byte	0xff
	.zero		1


	//   ....[86]....
        /*0650*/ 	.word	0x00006860
        /*0654*/ 	.word	0x00000002
        /*0658*/ 	.word	0x00000040
        /*065c*/ 	.short	0x010a
        /*065e*/ 	.byte	0xff
	.zero		1


	//   ....[87]....
        /*0660*/ 	.word	0x00006bb0
        /*0664*/ 	.word	0x000000ff
        /*0668*/ 	.word	0x00000000
        /*066c*/ 	.short	0x0101
        /*066e*/ 	.byte	0x05
	.zero		1


	//   ....[88]....
        /*0670*/ 	.word	0x00007500
        /*0674*/ 	.word	0x00000000
        /*0678*/ 	.word	0x00000000
        /*067c*/ 	.short	0x0101
        /*067e*/ 	.byte	0xff
	.zero		1


	//   ....[89]....
        /*0680*/ 	.word	0x00007770
        /*0684*/ 	.word	0x000000ff
        /*0688*/ 	.word	0x00000000
        /*068c*/ 	.short	0x0101
        /*068e*/ 	.byte	0x04
	.zero		1


	//   ....[90]....
        /*0690*/ 	.word	0x00007790
        /*0694*/ 	.word	0x00000002
        /*0698*/ 	.word	0x000000f0
        /*069c*/ 	.short	0x010a
        /*069e*/ 	.byte	0xff
	.zero		1


	//   ....[91]....
        /*06a0*/ 	.word	0x000077f0
        /*06a4*/ 	.word	0x00000002
        /*06a8*/ 	.word	0x00000020
        /*06ac*/ 	.short	0x010a
        /*06ae*/ 	.byte	0xff
	.zero		1


	//   ....[92]....
        /*06b0*/ 	.word	0x00007850
        /*06b4*/ 	.word	0x00000002
        /*06b8*/ 	.word	0x00000020
        /*06bc*/ 	.short	0x010a
        /*06be*/ 	.byte	0xff
	.zero		1


	//   ....[93]....
        /*06c0*/ 	.word	0x000078a0
        /*06c4*/ 	.word	0x00000002
        /*06c8*/ 	.word	0x00000080
        /*06cc*/ 	.short	0x010a
        /*06ce*/ 	.byte	0xff
	.zero		1


	//   ....[94]....
        /*06d0*/ 	.word	0x00007900
        /*06d4*/ 	.word	0x00000000
        /*06d8*/ 	.word	0x00000000
        /*06dc*/ 	.short	0x010a
        /*06de*/ 	.byte	0xff
	.zero		1


	//   ....[95]....
        /*06e0*/ 	.word	0x00007960
        /*06e4*/ 	.word	0x00000000
        /*06e8*/ 	.word	0x00000000
        /*06ec*/ 	.short	0x010a
        /*06ee*/ 	.byte	0xff
	.zero		1


	//   ....[96]....
        /*06f0*/ 	.word	0x000079c0
        /*06f4*/ 	.word	0x00000000
        /*06f8*/ 	.word	0x00000000
        /*06fc*/ 	.short	0x010a
        /*06fe*/ 	.byte	0xff
	.zero		1


	//   ....[97]....
        /*0700*/ 	.word	0x00007a10
        /*0704*/ 	.word	0x00000000
        /*0708*/ 	.word	0x000000e0
        /*070c*/ 	.short	0x010a
        /*070e*/ 	.byte	0xff
	.zero		1


	//   ....[98]....
        /*0710*/ 	.word	0x00007a70
        /*0714*/ 	.word	0x00000000
        /*0718*/ 	.word	0x00000090
        /*071c*/ 	.short	0x010a
        /*071e*/ 	.byte	0xff
	.zero		1


	//   ....[99]....
        /*0720*/ 	.word	0x00007ac0
        /*0724*/ 	.word	0x00000000
        /*0728*/ 	.word	0x00000080
        /*072c*/ 	.short	0x010a
        /*072e*/ 	.byte	0xff
	.zero		1


	//   ....[100]....
        /*0730*/ 	.word	0x00007b20
        /*0734*/ 	.word	0x00000000
        /*0738*/ 	.word	0x00000090
        /*073c*/ 	.short	0x010a
        /*073e*/ 	.byte	0xff
	.zero		1


	//   ....[101]....
        /*0740*/ 	.word	0x00007b70
        /*0744*/ 	.word	0x00000000
        /*0748*/ 	.word	0x00000080
        /*074c*/ 	.short	0x010a
        /*074e*/ 	.byte	0xff
	.zero		1


	//   ....[102]....
        /*0750*/ 	.word	0x00007bd0
        /*0754*/ 	.word	0x00000002
        /*0758*/ 	.word	0x000000c0
        /*075c*/ 	.short	0x010a
        /*075e*/ 	.byte	0xff
	.zero		1


	//   ....[103]....
        /*0760*/ 	.word	0x00007c30
        /*0764*/ 	.word	0x00000000
        /*0768*/ 	.word	0x00000000
        /*076c*/ 	.short	0x010a
        /*076e*/ 	.byte	0xff
	.zero		1


	//   ....[104]....
        /*0770*/ 	.word	0x00007c90
        /*0774*/ 	.word	0x00000000
        /*0778*/ 	.word	0x00000000
        /*077c*/ 	.short	0x010a
        /*077e*/ 	.byte	0xff
	.zero		1


	//   ....[105]....
        /*0780*/ 	.word	0x00007cf0
        /*0784*/ 	.word	0x00000000
        /*0788*/ 	.word	0x00000000
        /*078c*/ 	.short	0x010a
        /*078e*/ 	.byte	0xff
	.zero		1


	//   ....[106]....
        /*0790*/ 	.word	0x00007d50
        /*0794*/ 	.word	0x00000000
        /*0798*/ 	.word	0x00000000
        /*079c*/ 	.short	0x010a
        /*079e*/ 	.byte	0xff
	.zero		1


	//   ....[107]....
        /*07a0*/ 	.word	0x00007db0
        /*07a4*/ 	.word	0x00000000
        /*07a8*/ 	.word	0x00000000
        /*07ac*/ 	.short	0x010a
        /*07ae*/ 	.byte	0xff
	.zero		1


	//   ....[108]....
        /*07b0*/ 	.word	0x00007e00
        /*07b4*/ 	.word	0x00000000
        /*07b8*/ 	.word	0x00000080
        /*07bc*/ 	.short	0x010a
        /*07be*/ 	.byte	0xff
	.zero		1


	//   ....[109]....
        /*07c0*/ 	.word	0x00007e60
        /*07c4*/ 	.word	0x00000000
        /*07c8*/ 	.word	0x00000078
        /*07cc*/ 	.short	0x010a
        /*07ce*/ 	.byte	0xff
	.zero		1


	//   ....[110]....
        /*07d0*/ 	.word	0x00007ec0
        /*07d4*/ 	.word	0x00000000
        /*07d8*/ 	.word	0x00000058
        /*07dc*/ 	.short	0x010a
        /*07de*/ 	.byte	0xff
	.zero		1


	//   ....[111]....
        /*07e0*/ 	.word	0x00007f20
        /*07e4*/ 	.word	0x00000000
        /*07e8*/ 	.word	0x00000058
        /*07ec*/ 	.short	0x010a
        /*07ee*/ 	.byte	0xff
	.zero		1


	//   ....[112]....
        /*07f0*/ 	.word	0x00007f80
        /*07f4*/ 	.word	0x00000000
        /*07f8*/ 	.word	0x00000000
        /*07fc*/ 	.short	0x010a
        /*07fe*/ 	.byte	0xff
	.zero		1


	//   ....[113]....
        /*0800*/ 	.word	0x00007fe0
        /*0804*/ 	.word	0x00000000
        /*0808*/ 	.word	0x00000000
        /*080c*/ 	.short	0x010a
        /*080e*/ 	.byte	0xff
	.zero		1


	//   ....[114]....
        /*0810*/ 	.word	0x00008030
        /*0814*/ 	.word	0x00000000
        /*0818*/ 	.word	0x00000080
        /*081c*/ 	.short	0x010a
        /*081e*/ 	.byte	0xff
	.zero		1


	//   ....[115]....
        /*0820*/ 	.word	0x00008080
        /*0824*/ 	.word	0x00000000
        /*0828*/ 	.word	0x00000040
        /*082c*/ 	.short	0x010a
        /*082e*/ 	.byte	0xff
	.zero		1


	//   ....[116]....
        /*0830*/ 	.word	0x000080d0
        /*0834*/ 	.word	0x00000049
        /*0838*/ 	.word	0x000000a0
        /*083c*/ 	.short	0x010a
        /*083e*/ 	.byte	0xff
	.zero		1


	//   ....[117]....
        /*0840*/ 	.word	0x00008120
        /*0844*/ 	.word	0x00000002
        /*0848*/ 	.word	0x00000040
        /*084c*/ 	.short	0x010a
        /*084e*/ 	.byte	0xff
	.zero		1


	//----- nvinfo : EIATTR_NUM_MBARRIERS
	.align		4
.L_47:
        /*0850*/ 	.byte	0x03, 0x38
        /*0852*/ 	.short	0x0020


	//----- nvinfo : EIATTR_EXIT_INSTR_OFFSETS
	.align		4
        /*0854*/ 	.byte	0x04, 0x1c
        /*0856*/ 	.short	(.L_49 - .L_48)


	//   ....[0]....
.L_48:
        /*0858*/ 	.word	0x00002640


	//   ....[1]....
        /*085c*/ 	.word	0x00002b30


	//   ....[2]....
        /*0860*/ 	.word	0x00002b90


	//   ....[3]....
        /*0864*/ 	.word	0x00003c50


	//   ....[4]....
        /*0868*/ 	.word	0x00004b20


	//   ....[5]....
        /*086c*/ 	.word	0x00004b60


	//   ....[6]....
        /*0870*/ 	.word	0x00007660


	//   ....[7]....
        /*0874*/ 	.word	0x000076e0


	//   ....[8]....
        /*0878*/ 	.word	0x00007710


	//   ....[9]....
        /*087c*/ 	.word	0x00007780


	//----- nvinfo : EIATTR_MAX_THREADS
	.align		4
.L_49:
        /*0880*/ 	.byte	0x04, 0x05
        /*0882*/ 	.short	(.L_51 - .L_50)
.L_50:
        /*0884*/ 	.word	0x00000100
        /*0888*/ 	.word	0x00000001
        /*088c*/ 	.word	0x00000001


	//----- nvinfo : EIATTR_CRS_STACK_SIZE
	.align		4
.L_51:
        /*0890*/ 	.byte	0x04, 0x1e
        /*0892*/ 	.short	(.L_53 - .L_52)
.L_52:
        /*0894*/ 	.word	0x00000000


	//----- nvinfo : EIATTR_CBANK_PARAM_SIZE
	.align		4
.L_53:
        /*0898*/ 	.byte	0x03, 0x19
        /*089a*/ 	.short	0x0800


	//----- nvinfo : EIATTR_PARAM_CBANK
	.align		4
        /*089c*/ 	.byte	0x04, 0x0a
        /*089e*/ 	.short	(.L_55 - .L_54)
	.align		4
.L_54:
        /*08a0*/ 	.word	index@(.nv.constant0._ZN7cutlass13device_kernelINS_4gemm6kernel13GemmUniversalIN4cute5tupleIJiiiiEEENS1_10collective13CollectiveMmaINS1_35MainloopSm100TmaUmmaWarpSpecializedILi4ELi2ELi4ENS5_IJNS4_1CILi1EEESB_SB_EEEEENS5_IJNSA_ILi128EEENSA_ILi64EEESE_EEENS_6half_tENS5_IJlSB_lEEESH_SI_NS4_8TiledMMAINS4_8MMA_AtomIJNS4_20SM100_MMA_F16BF16_SSISH_SH_fLi128ELi64ELNS4_4UMMA5MajorE0ELSN_0ELNSM_7ScaleInE0ELSO_0EEEEEENS4_6LayoutISC_NS5_IJNSA_ILi0EEESS_SS_EEEEENS5_IJNS4_10UnderscoreESV_SV_EEEEENS4_13SM90_TMA_LOADENS4_14ComposedLayoutINS4_7SwizzleILi3ELi4ELi3EEENS4_18smem_ptr_flag_bitsILi16EEENSR_INS5_IJNSA_ILi8EEESF_EEENS5_IJSF_SB_EEEEEEEvNS4_8identityESY_S18_vS19_EENS_8epilogue10collective18CollectiveEpilogueINS1B_23Sm100TmaWarpSpecializedILi3ELi2ELi32ELb1ELb0EEEJSG_NS5_IJNSR_ISE_SB_EENSR_INSA_ILi32EEESB_EEEEESH_SI_SH_SI_NS1B_6fusion15FusionCallbacksIS1F_NS1K_17LinearCombinationISH_fSH_fLNS_15FloatRoundStyleE2EEESG_S1J_JEEENS4_5SM1004TMEM4LOAD26SM100_TMEM_LOAD_32dp32b32xESY_NSZ_INS10_ILi2ELi4ELi3EEES13_NSR_INS5_IJS14_S1H_EEENS5_IJS1H_SB_EEEEEEENS4_39AutoVectorizingCopyWithAssumedAlignmentILi128EEENS4_14SM90_TMA_STOREES1Y_S20_S20_EEEvvEEEEvNT_6ParamsE)
        /*08a4*/ 	.short	0x0380
        /*08a6*/ 	.short	0x0800


	//----- nvinfo : EIATTR_SW_WAR
	.align		4
.L_55:
        /*08a8*/ 	.byte	0x04, 0x36
        /*08aa*/ 	.short	(.L_57 - .L_56)
.L_56:
        /*08ac*/ 	.word	0x00000008
.L_57:


//--------------------- .nv.callgraph             --------------------------
	.section	.nv.callgraph,"",@"SHT_CUDA_CALLGRAPH"
	.align	4
	.sectionentsize	8
	.align		4
        /*0000*/ 	.word	0x00000000
	.align		4
        /*0004*/ 	.word	0xffffffff
	.align		4
        /*0008*/ 	.word	index@(_ZN7cutlass13device_kernelINS_4gemm6kernel13GemmUniversalIN4cute5tupleIJiiiiEEENS1_10collective13CollectiveMmaINS1_35MainloopSm100TmaUmmaWarpSpecializedILi4ELi2ELi4ENS5_IJNS4_1CILi1EEESB_SB_EEEEENS5_IJNSA_ILi128EEENSA_ILi64EEESE_EEENS_6half_tENS5_IJlSB_lEEESH_SI_NS4_8TiledMMAINS4_8MMA_AtomIJNS4_20SM100_MMA_F16BF16_SSISH_SH_fLi128ELi64ELNS4_4UMMA5MajorE0ELSN_0ELNSM_7ScaleInE0ELSO_0EEEEEENS4_6LayoutISC_NS5_IJNSA_ILi0EEESS_SS_EEEEENS5_IJNS4_10UnderscoreESV_SV_EEEEENS4_13SM90_TMA_LOADENS4_14ComposedLayoutINS4_7SwizzleILi3ELi4ELi3EEENS4_18smem_ptr_flag_bitsILi16EEENSR_INS5_IJNSA_ILi8EEESF_EEENS5_IJSF_SB_EEEEEEEvNS4_8identityESY_S18_vS19_EENS_8epilogue10collective18CollectiveEpilogueINS1B_23Sm100TmaWarpSpecializedILi3ELi2ELi32ELb1ELb0EEEJSG_NS5_IJNSR_ISE_SB_EENSR_INSA_ILi32EEESB_EEEEESH_SI_SH_SI_NS1B_6fusion15FusionCallbacksIS1F_NS1K_17LinearCombinationISH_fSH_fLNS_15FloatRoundStyleE2EEESG_S1J_JEEENS4_5SM1004TMEM4LOAD26SM100_TMEM_LOAD_32dp32b32xESY_NSZ_INS10_ILi2ELi4ELi3EEES13_NSR_INS5_IJS14_S1H_EEENS5_IJS1H_SB_EEEEEEENS4_39AutoVectorizingCopyWithAssumedAlignmentILi128EEENS4_14SM90_TMA_STOREES1Y_S20_S20_EEEvvEEEEvNT_6ParamsE)
	.align		4
        /*000c*/ 	.word	index@(__assertfail)
	.align		4
        /*0010*/ 	.word	0x00000000
	.align		4
        /*0014*/ 	.word	0xfffffffe
	.align		4
        /*0018*/ 	.word	0x00000000
	.align		4
        /*001c*/ 	.word	0xfffffffd
	.align		4
        /*0020*/ 	.word	0x00000000
	.align		4
        /*0024*/ 	.word	0xfffffffc


//--------------------- .nv.constant4             --------------------------
	.section	.nv.constant4,"a",@progbits
	.align	8
	.align		8
.nv.constant4:
        /*0000*/ 	.dword	__assertfail
	.align		8
        /*0008*/ 	.dword	__unnamed_1
	.align		8
        /*0010*/ 	.dword	__unnamed_2
	.align		8
        /*0018*/ 	.dword	_ZN39_INTERNAL_b33fe421_4_k_cu_ea4df606_28984cuda3std3__45__cpo5beginE
	.align		8
        /*0020*/ 	.dword	_ZN39_INTERNAL_b33fe421_4_k_cu_ea4df606_28984cuda3std3__45__cpo3endE
	.align		8
        /*0028*/ 	.dword	_ZN39_INTERNAL_b33fe421_4_k_cu_ea4df606_28984cuda3std3__45__cpo6cbeginE
	.align		8
        /*0030*/ 	.dword	_ZN39_INTERNAL_b33fe421_4_k_cu_ea4df606_28984cuda3std3__45__cpo4cendE
	.align		8
        /*0038*/ 	.dword	_ZN39_INTERNAL_b33fe421_4_k_cu_ea4df606_28984cuda3std3__441_GLOBAL__N__b33fe421_4_k_cu_ea4df606_28986ignoreE
	.align		8
        /*0040*/ 	.dword	_ZN39_INTERNAL_b33fe421_4_k_cu_ea4df606_28984cuda3std3__419piecewise_constructE
	.align		8
        /*0048*/ 	.dword	_ZN39_INTERNAL_b33fe421_4_k_cu_ea4df606_28984cuda3std3__48in_placeE
	.align		8
        /*0050*/ 	.dword	_ZN39_INTERNAL_b33fe421_4_k_cu_ea4df606_28984cuda3std6ranges3__45__cpo4swapE
	.align		8
        /*0058*/ 	.dword	_ZN39_INTERNAL_b33fe421_4_k_cu_ea4df606_28984cuda3std6ranges3__45__cpo9iter_moveE
	.align		8
        /*0060*/ 	.dword	_ZN39_INTERNAL_b33fe421_4_k_cu_ea4df606_28984cute7productE
	.align		8
        /*0068*/ 	.dword	_ZN39_INTERNAL_b33fe421_4_k_cu_ea4df606_28984cute1_E
	.align		8
        /*0070*/ 	.dword	$str$25
	.align		8
        /*0078*/ 	.dword	$str$26
	.align		8
        /*0080*/ 	.dword	$str$27
	.align		8
        /*0088*/ 	.dword	$str$28


//--------------------- .text._ZN7cutlass13device_kernelINS_4gemm6kernel13GemmUniversalIN4cute5tupleIJiiiiEEENS1_10collective13CollectiveMmaINS1_35MainloopSm100TmaUmmaWarpSpecializedILi4ELi2ELi4ENS5_IJNS4_1CILi1EEESB_SB_EEEEENS5_IJNSA_ILi128EEENSA_ILi64EEESE_EEENS_6half_tENS5_IJlSB_lEEESH_SI_NS4_8TiledMMAINS4_8MMA_AtomIJNS4_20SM100_MMA_F16BF16_SSISH_SH_fLi128ELi64ELNS4_4UMMA5MajorE0ELSN_0ELNSM_7ScaleInE0ELSO_0EEEEEENS4_6LayoutISC_NS5_IJNSA_ILi0EEESS_SS_EEEEENS5_IJNS4_10UnderscoreESV_SV_EEEEENS4_13SM90_TMA_LOADENS4_14ComposedLayoutINS4_7SwizzleILi3ELi4ELi3EEENS4_18smem_ptr_flag_bitsILi16EEENSR_INS5_IJNSA_ILi8EEESF_EEENS5_IJSF_SB_EEEEEEEvNS4_8identityESY_S18_vS19_EENS_8epilogue10collective18CollectiveEpilogueINS1B_23Sm100TmaWarpSpecializedILi3ELi2ELi32ELb1ELb0EEEJSG_NS5_IJNSR_ISE_SB_EENSR_INSA_ILi32EEESB_EEEEESH_SI_SH_SI_NS1B_6fusion15FusionCallbacksIS1F_NS1K_17LinearCombinationISH_fSH_fLNS_15FloatRoundStyleE2EEESG_S1J_JEEENS4_5SM1004TMEM4LOAD26SM100_TMEM_LOAD_32dp32b32xESY_NSZ_INS10_ILi2ELi4ELi3EEES13_NSR_INS5_IJS14_S1H_EEENS5_IJS1H_SB_EEEEEEENS4_39AutoVectorizingCopyWithAssumedAlignmentILi128EEENS4_14SM90_TMA_STOREES1Y_S20_S20_EEEvvEEEEvNT_6ParamsE --------------------------
	.section	.text._ZN7cutlass13device_kernelINS_4gemm6kernel13GemmUniversalIN4cute5tupleIJiiiiEEENS1_10collective13CollectiveMmaINS1_35MainloopSm100TmaUmmaWarpSpecializedILi4ELi2ELi4ENS5_IJNS4_1CILi1EEESB_SB_EEEEENS5_IJNSA_ILi128EEENSA_ILi64EEESE_EEENS_6half_tENS5_IJlSB_lEEESH_SI_NS4_8TiledMMAINS4_8MMA_AtomIJNS4_20SM100_MMA_F16BF16_SSISH_SH_fLi128ELi64ELNS4_4UMMA5MajorE0ELSN_0ELNSM_7ScaleInE0ELSO_0EEEEEENS4_6LayoutISC_NS5_IJNSA_ILi0EEESS_SS_EEEEENS5_IJNS4_10UnderscoreESV_SV_EEEEENS4_13SM90_TMA_LOADENS4_14ComposedLayoutINS4_7SwizzleILi3ELi4ELi3EEENS4_18smem_ptr_flag_bitsILi16EEENSR_INS5_IJNSA_ILi8EEESF_EEENS5_IJSF_SB_EEEEEEEvNS4_8identityESY_S18_vS19_EENS_8epilogue10collective18CollectiveEpilogueINS1B_23Sm100TmaWarpSpecializedILi3ELi2ELi32ELb1ELb0EEEJSG_NS5_IJNSR_ISE_SB_EENSR_INSA_ILi32EEESB_EEEEESH_SI_SH_SI_NS1B_6fusion15FusionCallbacksIS1F_NS1K_17LinearCombinationISH_fSH_fLNS_15FloatRoundStyleE2EEESG_S1J_JEEENS4_5SM1004TMEM4LOAD26SM100_TMEM_LOAD_32dp32b32xESY_NSZ_INS10_ILi2ELi4ELi3EEES13_NSR_INS5_IJS14_S1H_EEENS5_IJS1H_SB_EEEEEEENS4_39AutoVectorizingCopyWithAssumedAlignmentILi128EEENS4_14SM90_TMA_STOREES1Y_S20_S20_EEEvvEEEEvNT_6ParamsE,"ax",@progbits
	.align	128
.text._ZN7cutlass13device_kernelINS_4gemm6kernel13GemmUniversalIN4cute5tupleIJiiiiEEENS1_10collective13CollectiveMmaINS1_35MainloopSm100TmaUmmaWarpSpecializedILi4ELi2ELi4ENS5_IJNS4_1CILi1EEESB_SB_EEEEENS5_IJNSA_ILi128EEENSA_ILi64EEESE_EEENS_6half_tENS5_IJlSB_lEEESH_SI_NS4_8TiledMMAINS4_8MMA_AtomIJNS4_20SM100_MMA_F16BF16_SSISH_SH_fLi128ELi64ELNS4_4UMMA5MajorE0ELSN_0ELNSM_7ScaleInE0ELSO_0EEEEEENS4_6LayoutISC_NS5_IJNSA_ILi0EEESS_SS_EEEEENS5_IJNS4_10UnderscoreESV_SV_EEEEENS4_13SM90_TMA_LOADENS4_14ComposedLayoutINS4_7SwizzleILi3ELi4ELi3EEENS4_18smem_ptr_flag_bitsILi16EEENSR_INS5_IJNSA_ILi8EEESF_EEENS5_IJSF_SB_EEEEEEEvNS4_8identityESY_S18_vS19_EENS_8epilogue10collective18CollectiveEpilogueINS1B_23Sm100TmaWarpSpecializedILi3ELi2ELi32ELb1ELb0EEEJSG_NS5_IJNSR_ISE_SB_EENSR_INSA_ILi32EEESB_EEEEESH_SI_SH_SI_NS1B_6fusion15FusionCallbacksIS1F_NS1K_17LinearCombinationISH_fSH_fLNS_15FloatRoundStyleE2EEESG_S1J_JEEENS4_5SM1004TMEM4LOAD26SM100_TMEM_LOAD_32dp32b32xESY_NSZ_INS10_ILi2ELi4ELi3EEES13_NSR_INS5_IJS14_S1H_EEENS5_IJS1H_SB_EEEEEEENS4_39AutoVectorizingCopyWithAssumedAlignmentILi128EEENS4_14SM90_TMA_STOREES1Y_S20_S20_EEEvvEEEEvNT_6ParamsE:
        .type           _ZN7cutlass13device_kernelINS_4gemm6kernel13GemmUniversalIN4cute5tupleIJiiiiEEENS1_10collective13CollectiveMmaINS1_35MainloopSm100TmaUmmaWarpSpecializedILi4ELi2ELi4ENS5_IJNS4_1CILi1EEESB_SB_EEEEENS5_IJNSA_ILi128EEENSA_ILi64EEESE_EEENS_6half_tENS5_IJlSB_lEEESH_SI_NS4_8TiledMMAINS4_8MMA_AtomIJNS4_20SM100_MMA_F16BF16_SSISH_SH_fLi128ELi64ELNS4_4UMMA5MajorE0ELSN_0ELNSM_7ScaleInE0ELSO_0EEEEEENS4_6LayoutISC_NS5_IJNSA_ILi0EEESS_SS_EEEEENS5_IJNS4_10UnderscoreESV_SV_EEEEENS4_13SM90_TMA_LOADENS4_14ComposedLayoutINS4_7SwizzleILi3ELi4ELi3EEENS4_18smem_ptr_flag_bitsILi16EEENSR_INS5_IJNSA_ILi8EEESF_EEENS5_IJSF_SB_EEEEEEEvNS4_8identityESY_S18_vS19_EENS_8epilogue10collective18CollectiveEpilogueINS1B_23Sm100TmaWarpSpecializedILi3ELi2ELi32ELb1ELb0EEEJSG_NS5_IJNSR_ISE_SB_EENSR_INSA_ILi32EEESB_EEEEESH_SI_SH_SI_NS1B_6fusion15FusionCallbacksIS1F_NS1K_17LinearCombinationISH_fSH_fLNS_15FloatRoundStyleE2EEESG_S1J_JEEENS4_5SM1004TMEM4LOAD26SM100_TMEM_LOAD_32dp32b32xESY_NSZ_INS10_ILi2ELi4ELi3EEES13_NSR_INS5_IJS14_S1H_EEENS5_IJS1H_SB_EEEEEEENS4_39AutoVectorizingCopyWithAssumedAlignmentILi128EEENS4_14SM90_TMA_STOREES1Y_S20_S20_EEEvvEEEEvNT_6ParamsE,@function
        .size           _ZN7cutlass13device_kernelINS_4gemm6kernel13GemmUniversalIN4cute5tupleIJiiiiEEENS1_10collective13CollectiveMmaINS1_35MainloopSm100TmaUmmaWarpSpecializedILi4ELi2ELi4ENS5_IJNS4_1CILi1EEESB_SB_EEEEENS5_IJNSA_ILi128EEENSA_ILi64EEESE_EEENS_6half_tENS5_IJlSB_lEEESH_SI_NS4_8TiledMMAINS4_8MMA_AtomIJNS4_20SM100_MMA_F16BF16_SSISH_SH_fLi128ELi64ELNS4_4UMMA5MajorE0ELSN_0ELNSM_7ScaleInE0ELSO_0EEEEEENS4_6LayoutISC_NS5_IJNSA_ILi0EEESS_SS_EEEEENS5_IJNS4_10UnderscoreESV_SV_EEEEENS4_13SM90_TMA_LOADENS4_14ComposedLayoutINS4_7SwizzleILi3ELi4ELi3EEENS4_18smem_ptr_flag_bitsILi16EEENSR_INS5_IJNSA_ILi8EEESF_EEENS5_IJSF_SB_EEEEEEEvNS4_8identityESY_S18_vS19_EENS_8epilogue10collective18CollectiveEpilogueINS1B_23Sm100TmaWarpSpecializedILi3ELi2ELi32ELb1ELb0EEEJSG_NS5_IJNSR_ISE_SB_EENSR_INSA_ILi32EEESB_EEEEESH_SI_SH_SI_NS1B_6fusion15FusionCallbacksIS1F_NS1K_17LinearCombinationISH_fSH_fLNS_15FloatRoundStyleE2EEESG_S1J_JEEENS4_5SM1004TMEM4LOAD26SM100_TMEM_LOAD_32dp32b32xESY_NSZ_INS10_ILi2ELi4ELi3EEES13_NSR_INS5_IJS14_S1H_EEENS5_IJS1H_SB_EEEEEEENS4_39AutoVectorizingCopyWithAssumedAlignmentILi128EEENS4_14SM90_TMA_STOREES1Y_S20_S20_EEEvvEEEEvNT_6ParamsE,(.L_x_154 - _ZN7cutlass13device_kernelINS_4gemm6kernel13GemmUniversalIN4cute5tupleIJiiiiEEENS1_10collective13CollectiveMmaINS1_35MainloopSm100TmaUmmaWarpSpecializedILi4ELi2ELi4ENS5_IJNS4_1CILi1EEESB_SB_EEEEENS5_IJNSA_ILi128EEENSA_ILi64EEESE_EEENS_6half_tENS5_IJlSB_lEEESH_SI_NS4_8TiledMMAINS4_8MMA_AtomIJNS4_20SM100_MMA_F16BF16_SSISH_SH_fLi128ELi64ELNS4_4UMMA5MajorE0ELSN_0ELNSM_7ScaleInE0ELSO_0EEEEEENS4_6LayoutISC_NS5_IJNSA_ILi0EEESS_SS_EEEEENS5_IJNS4_10UnderscoreESV_SV_EEEEENS4_13SM90_TMA_LOADENS4_14ComposedLayoutINS4_7SwizzleILi3ELi4ELi3EEENS4_18smem_ptr_flag_bitsILi16EEENSR_INS5_IJNSA_ILi8EEESF_EEENS5_IJSF_SB_EEEEEEEvNS4_8identityESY_S18_vS19_EENS_8epilogue10collective18CollectiveEpilogueINS1B_23Sm100TmaWarpSpecializedILi3ELi2ELi32ELb1ELb0EEEJSG_NS5_IJNSR_ISE_SB_EENSR_INSA_ILi32EEESB_EEEEESH_SI_SH_SI_NS1B_6fusion15FusionCallbacksIS1F_NS1K_17LinearCombinationISH_fSH_fLNS_15FloatRoundStyleE2EEESG_S1J_JEEENS4_5SM1004TMEM4LOAD26SM100_TMEM_LOAD_32dp32b32xESY_NSZ_INS10_ILi2ELi4ELi3EEES13_NSR_INS5_IJS14_S1H_EEENS5_IJS1H_SB_EEEEEEENS4_39AutoVectorizingCopyWithAssumedAlignmentILi128EEENS4_14SM90_TMA_STOREES1Y_S20_S20_EEEvvEEEEvNT_6ParamsE)
        .other          _ZN7cutlass13device_kernelINS_4gemm6kernel13GemmUniversalIN4cute5tupleIJiiiiEEENS1_10collective13CollectiveMmaINS1_35MainloopSm100TmaUmmaWarpSpecializedILi4ELi2ELi4ENS5_IJNS4_1CILi1EEESB_SB_EEEEENS5_IJNSA_ILi128EEENSA_ILi64EEESE_EEENS_6half_tENS5_IJlSB_lEEESH_SI_NS4_8TiledMMAINS4_8MMA_AtomIJNS4_20SM100_MMA_F16BF16_SSISH_SH_fLi128ELi64ELNS4_4UMMA5MajorE0ELSN_0ELNSM_7ScaleInE0ELSO_0EEEEEENS4_6LayoutISC_NS5_IJNSA_ILi0EEESS_SS_EEEEENS5_IJNS4_10UnderscoreESV_SV_EEEEENS4_13SM90_TMA_LOADENS4_14ComposedLayoutINS4_7SwizzleILi3ELi4ELi3EEENS4_18smem_ptr_flag_bitsILi16EEENSR_INS5_IJNSA_ILi8EEESF_EEENS5_IJSF_SB_EEEEEEEvNS4_8identityESY_S18_vS19_EENS_8epilogue10collective18CollectiveEpilogueINS1B_23Sm100TmaWarpSpecializedILi3ELi2ELi32ELb1ELb0EEEJSG_NS5_IJNSR_ISE_SB_EENSR_INSA_ILi32EEESB_EEEEESH_SI_SH_SI_NS1B_6fusion15FusionCallbacksIS1F_NS1K_17LinearCombinationISH_fSH_fLNS_15FloatRoundStyleE2EEESG_S1J_JEEENS4_5SM1004TMEM4LOAD26SM100_TMEM_LOAD_32dp32b32xESY_NSZ_INS10_ILi2ELi4ELi3EEES13_NSR_INS5_IJS14_S1H_EEENS5_IJS1H_SB_EEEEEEENS4_39AutoVectorizingCopyWithAssumedAlignmentILi128EEENS4_14SM90_TMA_STOREES1Y_S20_S20_EEEvvEEEEvNT_6ParamsE,@"STO_CUDA_ENTRY STV_DEFAULT"
_ZN7cutlass13device_kernelINS_4gemm6kernel13GemmUniversalIN4cute5tupleIJiiiiEEENS1_10collective13CollectiveMmaINS1_35MainloopSm100TmaUmmaWarpSpecializedILi4ELi2ELi4ENS5_IJNS4_1CILi1EEESB_SB_EEEEENS5_IJNSA_ILi128EEENSA_ILi64EEESE_EEENS_6half_tENS5_IJlSB_lEEESH_SI_NS4_8TiledMMAINS4_8MMA_AtomIJNS4_20SM100_MMA_F16BF16_SSISH_SH_fLi128ELi64ELNS4_4UMMA5MajorE0ELSN_0ELNSM_7ScaleInE0ELSO_0EEEEEENS4_6LayoutISC_NS5_IJNSA_ILi0EEESS_SS_EEEEENS5_IJNS4_10UnderscoreESV_SV_EEEEENS4_13SM90_TMA_LOADENS4_14ComposedLayoutINS4_7SwizzleILi3ELi4ELi3EEENS4_18smem_ptr_flag_bitsILi16EEENSR_INS5_IJNSA_ILi8EEESF_EEENS5_IJSF_SB_EEEEEEEvNS4_8identityESY_S18_vS19_EENS_8epilogue10collective18CollectiveEpilogueINS1B_23Sm100TmaWarpSpecializedILi3ELi2ELi32ELb1ELb0EEEJSG_NS5_IJNSR_ISE_SB_EENSR_INSA_ILi32EEESB_EEEEESH_SI_SH_SI_NS1B_6fusion15FusionCallbacksIS1F_NS1K_17LinearCombinationISH_fSH_fLNS_15FloatRoundStyleE2EEESG_S1J_JEEENS4_5SM1004TMEM4LOAD26SM100_TMEM_LOAD_32dp32b32xESY_NSZ_INS10_ILi2ELi4ELi3EEES13_NSR_INS5_IJS14_S1H_EEENS5_IJS1H_SB_EEEEEEENS4_39AutoVectorizingCopyWithAssumedAlignmentILi128EEENS4_14SM90_TMA_STOREES1Y_S20_S20_EEEvvEEEEvNT_6ParamsE:
[----:B------:R-:W1:Y:S01]  /*0000*/  LDC R1, c[0x0][0x37c] ;  /* 0x0000df00ff017b82 */ /* 0x000e620000000800 */
[----:B------:R-:W2:Y:S01]  /*0010*/  S2R R93, SR_TID.X ;  /* 0x00000000005d7919 */ /* 0x000ea20000002100 */
[----:B------:R-:W3:Y:S01]  /*0020*/  LDCU.64 UR4, c[0x0][0x890] ;  /* 0x00011200ff0477ac */ /* 0x000ee20008000a00 */
[----:B------:R-:W-:Y:S02]  /*0030*/  PRMT R88, RZ, 0x7610, R88 ;  /* 0x00007610ff587816 */ /* 0x000fe40000000058 */
[----:B------:R-:W-:Y:S01]  /*0040*/  ELECT P5, URZ, PT ;  /* 0x0000000000ff782f */ /* 0x000fe200038a0000 */
[----:B------:R-:W4:Y:S01]  /*0050*/  LDCU.64 UR46, c[0x0][0x358] ;  /* 0x00006b00ff2e77ac */ /* 0x000f220008000a00 */
[----:B---3--:R-:W-:-:S04]  /*0060*/  UISETP.NE.U32.AND UP0, UPT, UR4, URZ, UPT ;  /* 0x000000ff0400728c */ /* 0x008fc8000bf05070 */
[----:B------:R-:W-:Y:S01]  /*0070*/  UISETP.NE.AND.EX UP0, UPT, UR5, URZ, UPT, UP0 ;  /* 0x000000ff0500728c */ /* 0x000fe2000bf05300 */
[----:B--2---:R-:W-:-:S05]  /*0080*/  SHF.R.U32.HI R92, RZ, 0x5, R93 ;  /* 0x00000005ff5c7819 */ /* 0x004fca000001165d */
[----:B------:R-:W2:Y:S02]  /*0090*/  SHFL.IDX PT, R0, R92, RZ, 0x1f ;  /* 0x00001fff5c007589 */ /* 0x000ea400000e0000 */
[----:B--2---:R-:W-:Y:S01]  /*00a0*/  R2UR UR8, R0 ;  /* 0x00000000000872ca */ /* 0x004fe200000e0000 */
[----:B-1--4-:R-:W-:-:S14]  /*00b0*/  BRA.U UP0, `(.L_x_0) ;  /* 0x00000001002c7547 */ /* 0x012fdc000b800000 */
[----:B------:R-:W1:Y:S02]  /*00c0*/  LDCU.64 UR6, c[0x0][0x888] ;  /* 0x00011100ff0677ac */ /* 0x000e640008000a00 */
[----:B-1----:R-:W-:-:S04]  /*00d0*/  UISETP.NE.U32.AND UP0, UPT, UR6, URZ, UPT ;  /* 0x000000ff0600728c */ /* 0x002fc8000bf05070 */
[----:B------:R-:W-:-:S09]  /*00e0*/  UISETP.NE.AND.EX UP0, UPT, UR7, URZ, UPT, UP0 ;  /* 0x000000ff0700728c */ /* 0x000fd2000bf05300 */
[----:B------:R-:W-:Y:S05]  /*00f0*/  BRA.U !UP0, `(.L_x_1) ;  /* 0x0000000108107547 */ /* 0x000fea000b800000 */
[----:B------:R-:W1:Y:S02]  /*0100*/  LDC.64 R2, c[0x0][0x888] ;  /* 0x00022200ff027b82 */ /* 0x000e640000000a00 */
[----:B-1----:R1:W5:Y:S01]  /*0110*/  LDG.E R49, desc[UR46][R2.64] ;  /* 0x0000002e02317981 */ /* 0x002362000c1e1900 */
[----:B------:R-:W-:Y:S01]  /*0120*/  HFMA2 R88, -RZ, RZ, 0, 5.9604644775390625e-08 ;  /* 0x00000001ff587431 */ /* 0x000fe200000001ff */
[----:B------:R-:W-:Y:S05]  /*0130*/  BRA `(.L_x_0) ;  /* 0x00000000000c7947 */ /* 0x000fea0003800000 */
.L_x_1:
[----:B------:R-:W1:Y:S01]  /*0140*/  LDCU UR6, c[0x0][0x880] ;  /* 0x00011000ff0677ac */ /* 0x000e620008000800 */
[----:B------:R-:W-:Y:S01]  /*0150*/  HFMA2 R88, -RZ, RZ, 0, 5.9604644775390625e-08 ;  /* 0x00000001ff587431 */ /* 0x000fe200000001ff */
[----:B-1----:R-:W-:-:S07]  /*0160*/  MOV R49, UR6 ;  /* 0x0000000600317c02 */ /* 0x002fce0008000f00 */
.L_x_0:
[----:B------:R-:W2:Y:S02]  /*0170*/  LDCU.64 UR6, c[0x0][0x8b0] ;  /* 0x00011600ff0677ac */ /* 0x000ea40008000a00 */
[----:B--2---:R-:W-:-:S04]  /*0180*/  UISETP.NE.U32.AND UP0, UPT, UR6, URZ, UPT ;  /* 0x000000ff0600728c */ /* 0x004fc8000bf05070 */
[----:B------:R-:W-:-:S09]  /*0190*/  UISETP.NE.AND.EX UP0, UPT, UR7, URZ, UPT, UP0 ;  /* 0x000000ff0700728c */ /* 0x000fd2000bf05300 */
[----:B------:R-:W-:Y:S05]  /*01a0*/  BRA.U UP0, `(.L_x_2) ;  /* 0x0000000100247547 */ /* 0x000fea000b800000 */
[----:B------:R-:W2:Y:S02]  /*01b0*/  LDCU.64 UR6, c[0x0][0x8a8] ;  /* 0x00011500ff0677ac */ /* 0x000ea40008000a00 */
[----:B--2---:R-:W-:-:S04]  /*01c0*/  UISETP.NE.U32.AND UP0, UPT, UR6, URZ, UPT ;  /* 0x000000ff0600728c */ /* 0x004fc8000bf05070 */
[----:B------:R-:W-:-:S09]  /*01d0*/  UISETP.NE.AND.EX UP0, UPT, UR7, URZ, UPT, UP0 ;  /* 0x000000ff0700728c */ /* 0x000fd2000bf05300 */
[----:B------:R-:W-:Y:S05]  /*01e0*/  BRA.U !UP0, `(.L_x_3) ;  /* 0x00000001080c7547 */ /* 0x000fea000b800000 */
[----:B-1----:R-:W1:Y:S02]  /*01f0*/  LDC.64 R2, c[0x0][0x8a8] ;  /* 0x00022a00ff027b82 */ /* 0x002e640000000a00 */
[----:B-1----:R2:W5:Y:S01]  /*0200*/  LDG.E R47, desc[UR46][R2.64] ;  /* 0x0000002e022f7981 */ /* 0x002562000c1e1900 */
[----:B------:R-:W-:Y:S05]  /*0210*/  BRA `(.L_x_2) ;  /* 0x0000000000087947 */ /* 0x000fea0003800000 */
.L_x_3:
[----:B------:R-:W2:Y:S02]  /*0220*/  LDCU UR6, c[0x0][0x8a0] ;  /* 0x00011400ff0677ac */ /* 0x000ea40008000800 */
[----:B--2---:R-:W-:Y:S02]  /*0230*/  MOV R47, UR6 ;  /* 0x00000006002f7c02 */ /* 0x004fe40008000f00 */
.L_x_2:
[----:B------:R-:W-:Y:S01]  /*0240*/  IMAD.U32 R0, RZ, RZ, UR8 ;  /* 0x00000008ff007e24 */ /* 0x000fe2000f8e00ff */
[----:B------:R-:W-:Y:S04]  /*0250*/  BSSY.RECONVERGENT B0, `(.L_x_4) ;  /* 0x000000c000007945 */ /* 0x000fe80003800200 */
[C---:B------:R-:W-:Y:S02]  /*0260*/  ISETP.NE.OR P1, PT, R0.reuse, 0x1, !P5 ;  /* 0x000000010000780c */ /* 0x040fe40006f25670 */
[----:B------:R-:W-:-:S11]  /*0270*/  ISETP.NE.OR P0, PT, R0, 0x3, !P5 ;  /* 0x000000030000780c */ /* 0x000fd60006f05670 */
[----:B------:R-:W-:Y:S05]  /*0280*/  @P1 BRA `(.L_x_5) ;  /* 0x0000000000201947 */ /* 0x000fea0003800000 */
[----:B------:R-:W3:Y:S02]  /*0290*/  LDCU.64 UR6, c[0x0][0x348] ;  /* 0x00006900ff0677ac */ /* 0x000ee40008000a00 */
[----:B---3--:R-:W-:Y:S02]  /*02a0*/  UIADD3 UR10, UP1, UPT, UR6, 0x80, URZ ;  /* 0x00000080060a7890 */ /* 0x008fe4000ff3e0ff */
[----:B------:R-:W-:Y:S02]  /*02b0*/  UIADD3 UR6, UP0, UPT, UR6, 0x180, URZ ;  /* 0x0000018006067890 */ /* 0x000fe4000ff1e0ff */
[----:B------:R-:W-:Y:S02]  /*02c0*/  UIADD3.X UR11, UPT, UPT, URZ, UR7, URZ, UP1, !UPT ;  /* 0x00000007ff0b7290 */ /* 0x000fe40008ffe4ff */
[----:B------:R-:W-:-:S07]  /*02d0*/  UIADD3.X UR7, UPT, UPT, URZ, UR7, URZ, UP0, !UPT ;  /* 0x00000007ff077290 */ /* 0x000fce00087fe4ff */
[----:B------:R3:W-:Y:S02]  /*02e0*/  UTMACCTL.PF [UR10] ;  /* 0x000000000a0079b9 */ /* 0x0007e40008040000 */
[----:B------:R3:W-:Y:S02]  /*02f0*/  UTMACCTL.PF [UR6] ;  /* 0x00000000060079b9 */ /* 0x0007e40008040000 */
[----:B---3--:R-:W-:Y:S01]  /*0300*/  NOP ;  /* 0x0000000000007918 */ /* 0x008fe20000000000 */
.L_x_5:
[----:B------:R-:W-:Y:S05]  /*0310*/  BSYNC.RECONVERGENT B0 ;  /* 0x0000000000007941 */ /* 0x000fea0003800200 */
.L_x_4:
[----:B------:R-:W-:Y:S04]  /*0320*/  BSSY.RECONVERGENT B0, `(.L_x_6) ;  /* 0x000000a000007945 */ /* 0x000fe80003800200 */
        /* <DEDUP_REMOVED lines=9> */
.L_x_7:
[----:B------:R-:W-:Y:S05]  /*03c0*/  BSYNC.RECONVERGENT B0 ;  /* 0x0000000000007941 */ /* 0x000fea0003800200 */
.L_x_6:
[----:B------:R-:W3:Y:S01]  /*03d0*/  LDCU.64 UR6, c[0x0][0x888] ;  /* 0x00011100ff0677ac */ /* 0x000ee20008000a00 */
[----:B------:R-:W-:Y:S02]  /*03e0*/  UISETP.EQ.U32.AND UP1, UPT, UR4, URZ, UPT ;  /* 0x000000ff0400728c */ /* 0x000fe4000bf22070 */
[----:B------:R-:W-:Y:S02]  /*03f0*/  UPLOP3.LUT UP2, UPT, UPT, UPT, UPT, 0x80, 0x8 ;  /* 0x000000000008789c */ /* 0x000fe40003f4f070 */
[----:B---3--:R-:W-:-:S04]  /*0400*/  UISETP.NE.U32.AND UP0, UPT, UR6, URZ, UPT ;  /* 0x000000ff0600728c */ /* 0x008fc8000bf05070 */
[----:B------:R-:W-:-:S04]  /*0410*/  UISETP.NE.AND.EX UP0, UPT, UR7, URZ, UPT, UP0 ;  /* 0x000000ff0700728c */ /* 0x000fc8000bf05300 */
[----:B------:R-:W-:-:S04]  /*0420*/  UISETP.EQ.OR.EX UP3, UPT, UR5, URZ, !UP0, UP1 ;  /* 0x000000ff0500728c */ /* 0x000fc8000c762710 */
[----:B------:R-:W-:-:S05]  /*0430*/  UP2UR UR53, UPR, URZ, 0x8 ;  /* 0x00000008ff357883 */ /* 0x000fca0008000000 */
[----:B------:R-:W-:Y:S07]  /*0440*/  BRA.U !UP3, `(.L_x_8) ;  /* 0x000000010b207547 */ /* 0x000fee000b800000 */
[----:B------:R-:W-:Y:S01]  /*0450*/  UISETP.NE.U32.AND UP2, UPT, UR4, URZ, UPT ;  /* 0x000000ff0400728c */ /* 0x000fe2000bf45070 */
[----:B-----5:R-:W-:Y:S01]  /*0460*/  FSETP.NEU.AND P0, PT, R49, RZ, PT ;  /* 0x000000ff3100720b */ /* 0x020fe20003f0d000 */
[----:B------:R-:W-:Y:S02]  /*0470*/  USEL UR4, URZ, 0xffffffff, UP0 ;  /* 0xffffffffff047887 */ /* 0x000fe40008000000 */
[----:B------:R-:W-:-:S10]  /*0480*/  UISETP.NE.AND.EX UP2, UPT, UR5, URZ, UPT, UP2 ;  /* 0x000000ff0500728c */ /* 0x000fd4000bf45320 */
[----:B------:R-:W-:Y:S01]  /*0490*/  VOTEU.ANY UP1, P0 ;  /* 0x0000000000ff7886 */ /* 0x000fe20000020100 */
[----:B------:R-:W-:-:S04]  /*04a0*/  @!UP2 USEL UR4, URZ, 0xffffffff, UP1 ;  /* 0xffffffffff04a887 */ /* 0x000fc80008800000 */
[----:B------:R-:W-:-:S04]  /*04b0*/  ULOP3.LUT UR4, UR4, 0x1, URZ, 0xc0, !UPT ;  /* 0x0000000104047892 */ /* 0x000fc8000f8ec0ff */
[----:B------:R-:W-:-:S11]  /*04c0*/  UISETP.NE.U32.AND UP2, UPT, UR4, 0x1, UPT ;  /* 0x000000010400788c */ /* 0x000fd6000bf45070 */
.L_x_8:
[----:B-12---:R-:W1:Y:S01]  /*04d0*/  SHFL.IDX PT, R2, R92, RZ, 0x1f ;  /* 0x00001fff5c027589 */ /* 0x006e6200000e0000 */
[----:B------:R-:W-:-:S04]  /*04e0*/  UISETP.NE.AND UP1, UPT, UR8, 0x2, UPT ;  /* 0x000000020800788c */ /* 0x000fc8000bf25270 */
[----:B------:R-:W-:Y:S01]  /*04f0*/  USEL UR6, URZ, 0x1, UP1 ;  /* 0x00000001ff067887 */ /* 0x000fe20008800000 */
[----:B-1----:R-:W-:-:S13]  /*0500*/  ISETP.NE.AND P0, PT, R2, RZ, PT ;  /* 0x000000ff0200720c */ /* 0x002fda0003f05270 */
[----:B------:R-:W-:Y:S05]  /*0510*/  @P0 BRA `(.L_x_9) ;  /* 0x0000000000480947 */ /* 0x000fea0003800000 */
[----:B------:R-:W1:Y:S01]  /*0520*/  S2UR UR5, SR_CgaCtaId ;  /* 0x00000000000579c3 */ /* 0x000e620000008800 */
[----:B------:R-:W-:Y:S01]  /*0530*/  UMOV UR7, 0x400 ;  /* 0x0000040000077882 */ /* 0x000fe20000000000 */
[----:B------:R-:W-:Y:S01]  /*0540*/  UMOV UR4, 0x1 ;  /* 0x0000000100047882 */ /* 0x000fe20000000000 */
[----:B------:R-:W-:Y:S01]  /*0550*/  ELECT P0, URZ, PT ;  /* 0x0000000000ff782f */ /* 0x000fe20003800000 */
[----:B------:R-:W-:-:S04]  /*0560*/  UIADD3 UR10, UPT, UPT, -UR4, 0x100000, URZ ;  /* 0x00100000040a7890 */ /* 0x000fc8000fffe1ff */
[----:B------:R-:W-:Y:S02]  /*0570*/  USHF.L.U32 UR11, UR10, 0xb, URZ ;  /* 0x0000000b0a0b7899 */ /* 0x000fe400080006ff */
[----:B------:R-:W-:Y:S02]  /*0580*/  USHF.L.U32 UR10, UR10, 0x1, URZ ;  /* 0x000000010a0a7899 */ /* 0x000fe400080006ff */
[----:B-1----:R-:W-:Y:S01]  /*0590*/  ULEA UR5, UR5, UR7, 0x18 ;  /* 0x0000000705057291 */ /* 0x002fe2000f8ec0ff */
[----:B------:R-:W1:Y:S11]  /*05a0*/  FENCE.VIEW.ASYNC.S ;  /* 0x00000000000073c6 */ /* 0x000e760000000000 */
[----:B-1----:R1:W2:Y:S01]  /*05b0*/  SYNCS.EXCH.64 URZ, [UR5], UR10 ;  /* 0x0000000a05ff75b2 */ /* 0x0022a20008000100 */
[----:B------:R1:W3:Y:S01]  /*05c0*/  SYNCS.EXCH.64 URZ, [UR5+0x20], UR10 ;  /* 0x0000200a05ff75b2 */ /* 0x0002e20008000100 */
[----:B------:R1:W4:Y:S01]  /*05d0*/  SYNCS.EXCH.64 URZ, [UR5+0x8], UR10 ;  /* 0x0000080a05ff75b2 */ /* 0x0003220008000100 */
[----:B------:R1:W1:Y:S01]  /*05e0*/  SYNCS.EXCH.64 URZ, [UR5+0x28], UR10 ;  /* 0x0000280a05ff75b2 */ /* 0x0002620008000100 */
[----:B------:R1:W1:Y:S01]  /*05f0*/  SYNCS.EXCH.64 URZ, [UR5+0x10], UR10 ;  /* 0x0000100a05ff75b2 */ /* 0x0002620008000100 */
[----:B------:R1:W1:Y:S01]  /*0600*/  SYNCS.EXCH.64 URZ, [UR5+0x30], UR10 ;  /* 0x0000300a05ff75b2 */ /* 0x0002620008000100 */
[----:B------:R1:W1:Y:S01]  /*0610*/  SYNCS.EXCH.64 URZ, [UR5+0x18], UR10 ;  /* 0x0000180a05ff75b2 */ /* 0x0002620008000100 */
[----:B------:R1:W1:Y:S01]  /*0620*/  SYNCS.EXCH.64 URZ, [UR5+0x38], UR10 ;  /* 0x0000380a05ff75b2 */ /* 0x0002620008000100 */
[----:B------:R-:W-:Y:S01]  /*0630*/  NOP ;  /* 0x0000000000007918 */ /* 0x000fe20000000000 */
.L_x_9:
[----:B------:R-:W2:Y:S01]  /*0640*/  SHFL.IDX PT, R2, R92, RZ, 0x1f ;  /* 0x00001fff5c027589 */ /* 0x000ea200000e0000 */
[----:B------:R-:W-:Y:S01]  /*0650*/  NOP ;  /* 0x0000000000007918 */ /* 0x000fe20000000000 */
[----:B--2---:R-:W-:-:S13]  /*0660*/  ISETP.NE.AND P0, PT, R2, 0x1, PT ;  /* 0x000000010200780c */ /* 0x004fda0003f05270 */
[----:B------:R-:W-:Y:S05]  /*0670*/  @P0 BRA `(.L_x_10) ;  /* 0x0000000000500947 */ /* 0x000fea0003800000 */
[----:B------:R-:W2:Y:S01]  /*0680*/  S2UR UR7, SR_CgaCtaId ;  /* 0x00000000000779c3 */ /* 0x000ea20000008800 */
[----:B------:R-:W-:Y:S01]  /*0690*/  UMOV UR9, 0x400 ;  /* 0x0000040000097882 */ /* 0x000fe20000000000 */
[----:B-1----:R-:W-:Y:S01]  /*06a0*/  UMOV UR5, 0x20 ;  /* 0x0000002000057882 */ /* 0x002fe20000000000 */
[----:B------:R-:W-:Y:S01]  /*06b0*/  UMOV UR4, 0x80 ;  /* 0x0000008000047882 */ /* 0x000fe20000000000 */
[----:B------:R-:W-:-:S04]  /*06c0*/  UIADD3 UR10, UPT, UPT, -UR5, 0x100000, URZ ;  /* 0x00100000050a7890 */ /* 0x000fc8000fffe1ff */
[----:B------:R-:W-:Y:S02]  /*06d0*/  USHF.L.U32 UR11, UR10, 0xb, URZ ;  /* 0x0000000b0a0b7899 */ /* 0x000fe400080006ff */
[----:B------:R-:W-:Y:S02]  /*06e0*/  USHF.L.U32 UR10, UR10, 0x1, URZ ;  /* 0x000000010a0a7899 */ /* 0x000fe400080006ff */
[----:B------:R-:W-:-:S04]  /*06f0*/  UIADD3 UR4, UPT, UPT, -UR4, 0x100000, URZ ;  /* 0x0010000004047890 */ /* 0x000fc8000fffe1ff */
[----:B------:R-:W-:Y:S02]  /*0700*/  USHF.L.U32 UR5, UR4, 0xb, URZ ;  /* 0x0000000b04057899 */ /* 0x000fe400080006ff */
[----:B------:R-:W-:Y:S01]  /*0710*/  USHF.L.U32 UR4, UR4, 0x1, URZ ;  /* 0x0000000104047899 */ /* 0x000fe200080006ff */
[----:B------:R-:W-:Y:S01]  /*0720*/  ELECT P0, URZ, PT ;  /* 0x0000000000ff782f */ /* 0x000fe20003800000 */
[----:B--2---:R-:W-:Y:S01]  /*0730*/  ULEA UR7, UR7, UR9, 0x18 ;  /* 0x0000000907077291 */ /* 0x004fe2000f8ec0ff */
[----:B------:R-:W1:Y:S11]  /*0740*/  FENCE.VIEW.ASYNC.S ;  /* 0x00000000000073c6 */ /* 0x000e760000000000 */
[----:B-1----:R2:W1:Y:S01]  /*0750*/  SYNCS.EXCH.64 URZ, [UR7+0x40], UR10 ;  /* 0x0000400a07ff75b2 */ /* 0x0024620008000100 */
[----:B------:R2:W1:Y:S01]  /*0760*/  SYNCS.EXCH.64 URZ, [UR7+0x58], UR4 ;  /* 0x0000580407ff75b2 */ /* 0x0004620008000100 */
[----:B------:R2:W1:Y:S01]  /*0770*/  SYNCS.EXCH.64 URZ, [UR7+0x48], UR10 ;  /* 0x0000480a07ff75b2 */ /* 0x0004620008000100 */
[----:B------:R2:W1:Y:S01]  /*0780*/  SYNCS.EXCH.64 URZ, [UR7+0x60], UR4 ;  /* 0x0000600407ff75b2 */ /* 0x0004620008000100 */
[----:B------:R2:W1:Y:S01]  /*0790*/  SYNCS.EXCH.64 URZ, [UR7+0x50], UR10 ;  /* 0x0000500a07ff75b2 */ /* 0x0004620008000100 */
[----:B------:R2:W1:Y:S02]  /*07a0*/  SYNCS.EXCH.64 URZ, [UR7+0x68], UR4 ;  /* 0x0000680407ff75b2 */ /* 0x0004640008000100 */
[----:B--2---:R-:W-:Y:S01]  /*07b0*/  NOP ;  /* 0x0000000000007918 */ /* 0x004fe20000000000 */
.L_x_10:
[----:B------:R-:W2:Y:S01]  /*07c0*/  SHFL.IDX PT, R2, R92, RZ, 0x1f ;  /* 0x00001fff5c027589 */ /* 0x000ea200000e0000 */
[----:B------:R-:W-:Y:S01]  /*07d0*/  NOP ;  /* 0x0000000000007918 */ /* 0x000fe20000000000 */
[----:B--2---:R-:W-:-:S13]  /*07e0*/  ISETP.NE.AND P0, PT, R2, 0x3, PT ;  /* 0x000000030200780c */ /* 0x004fda0003f05270 */
[----:B------:R-:W-:Y:S05]  /*07f0*/  @P0 BRA `(.L_x_11) ;  /* 0x0000000000300947 */ /* 0x000fea0003800000 */
[----:B-1----:R-:W1:Y:S01]  /*0800*/  S2UR UR5, SR_CgaCtaId ;  /* 0x00000000000579c3 */ /* 0x002e620000008800 */
        /* <DEDUP_REMOVED lines=8> */
[----:B-1----:R2:W1:Y:S01]  /*0890*/  SYNCS.EXCH.64 URZ, [UR5+0x70], UR10 ;  /* 0x0000700a05ff75b2 */ /* 0x0024620008000100 */
[----:B------:R2:W1:Y:S02]  /*08a0*/  SYNCS.EXCH.64 URZ, [UR5+0x78], UR10 ;  /* 0x0000780a05ff75b2 */ /* 0x0004640008000100 */
[----:B--2---:R-:W-:Y:S01]  /*08b0*/  NOP ;  /* 0x0000000000007918 */ /* 0x004fe20000000000 */
.L_x_11:
[----:B------:R-:W2:Y:S01]  /*08c0*/  SHFL.IDX PT, R2, R92, RZ, 0x1f ;  /* 0x00001fff5c027589 */ /* 0x000ea200000e0000 */
[----:B------:R-:W-:Y:S01]  /*08d0*/  NOP ;  /* 0x0000000000007918 */ /* 0x000fe20000000000 */
[----:B--2---:R-:W-:-:S13]  /*08e0*/  ISETP.NE.AND P0, PT, R2, 0x4, PT ;  /* 0x000000040200780c */ /* 0x004fda0003f05270 */
[----:B------:R-:W-:Y:S05]  /*08f0*/  @P0 BRA `(.L_x_12) ;  /* 0x00000000004c0947 */ /* 0x000fea0003800000 */
[----:B-1----:R-:W1:Y:S01]  /*0900*/  S2UR UR5, SR_CgaCtaId ;  /* 0x00000000000579c3 */ /* 0x002e620000008800 */
[----:B------:R-:W-:Y:S01]  /*0910*/  UMOV UR9, 0x100 ;  /* 0x0000010000097882 */ /* 0x000fe20000000000 */
[----:B------:R-:W-:Y:S01]  /*0920*/  UMOV UR7, 0x400 ;  /* 0x0000040000077882 */ /* 0x000fe20000000000 */
[----:B------:R-:W-:Y:S01]  /*0930*/  USEL UR9, UR9, 0xe0, UP2 ;  /* 0x000000e009097887 */ /* 0x000fe20009000000 */
[----:B------:R-:W-:Y:S01]  /*0940*/  UMOV UR4, 0x1 ;  /* 0x0000000100047882 */ /* 0x000fe20000000000 */
[----:B------:R-:W-:Y:S01]  /*0950*/  ELECT P0, URZ, PT ;  /* 0x0000000000ff782f */ /* 0x000fe20003800000 */
[----:B------:R-:W-:-:S04]  /*0960*/  UIADD3 UR10, UPT, UPT, -UR4, 0x100000, URZ ;  /* 0x00100000040a7890 */ /* 0x000fc8000fffe1ff */
[----:B------:R-:W-:Y:S02]  /*0970*/  USHF.L.U32 UR11, UR10, 0xb, URZ ;  /* 0x0000000b0a0b7899 */ /* 0x000fe400080006ff */
[----:B------:R-:W-:Y:S02]  /*0980*/  USHF.L.U32 UR10, UR10, 0x1, URZ ;  /* 0x000000010a0a7899 */ /* 0x000fe400080006ff */
[----:B------:R-:W-:-:S04]  /*0990*/  UIADD3 UR12, UPT, UPT, -UR9, 0x100000, URZ ;  /* 0x00100000090c7890 */ /* 0x000fc8000fffe1ff */
[----:B------:R-:W-:Y:S02]  /*09a0*/  USHF.L.U32 UR13, UR12, 0xb, URZ ;  /* 0x0000000b0c0d7899 */ /* 0x000fe400080006ff */
[----:B------:R-:W-:Y:S02]  /*09b0*/  USHF.L.U32 UR12, UR12, 0x1, URZ ;  /* 0x000000010c0c7899 */ /* 0x000fe400080006ff */
[----:B-1----:R-:W-:Y:S01]  /*09c0*/  ULEA UR5, UR5, UR7, 0x18 ;  /* 0x0000000705057291 */ /* 0x002fe2000f8ec0ff */
[----:B------:R-:W1:Y:S11]  /*09d0*/  FENCE.VIEW.ASYNC.S ;  /* 0x00000000000073c6 */ /* 0x000e760000000000 */
[----:B-1----:R2:W1:Y:S01]  /*09e0*/  SYNCS.EXCH.64 URZ, [UR5+0x80], UR10 ;  /* 0x0000800a05ff75b2 */ /* 0x0024620008000100 */
[----:B------:R2:W1:Y:S01]  /*09f0*/  SYNCS.EXCH.64 URZ, [UR5+0x90], UR12 ;  /* 0x0000900c05ff75b2 */ /* 0x0004620008000100 */
[----:B------:R2:W1:Y:S01]  /*0a00*/  SYNCS.EXCH.64 URZ, [UR5+0x88], UR10 ;  /* 0x0000880a05ff75b2 */ /* 0x0004620008000100 */
[----:B------:R2:W1:Y:S02]  /*0a10*/  SYNCS.EXCH.64 URZ, [UR5+0x98], UR12 ;  /* 0x0000980c05ff75b2 */ /* 0x0004640008000100 */
[----:B--2---:R-:W-:Y:S01]  /*0a20*/  NOP ;  /* 0x0000000000007918 */ /* 0x004fe20000000000 */
.L_x_12:
        /* <DEDUP_REMOVED lines=22> */
[----:B------:R2:W1:Y:S01]  /*0b90*/  SYNCS.EXCH.64 URZ, [UR7+0xd0], UR4 ;  /* 0x0000d00407ff75b2 */ /* 0x0004620008000100 */
[----:B------:R2:W1:Y:S01]  /*0ba0*/  SYNCS.EXCH.64 URZ, [UR7+0xb8], UR10 ;  /* 0x0000b80a07ff75b2 */ /* 0x0004620008000100 */
[----:B------:R2:W1:Y:S02]  /*0bb0*/  SYNCS.EXCH.64 URZ, [UR7+0xd8], UR4 ;  /* 0x0000d80407ff75b2 */ /* 0x0004640008000100 */
[----:B--2---:R-:W-:Y:S01]  /*0bc0*/  NOP ;  /* 0x0000000000007918 */ /* 0x004fe20000000000 */
.L_x_13:
        /* <DEDUP_REMOVED lines=18> */
.L_x_14:
[----:B-1----:R-:W1:Y:S01]  /*0cf0*/  S2UR UR5, SR_CTAID.X ;  /* 0x00000000000579c3 */ /* 0x002e620000002500 */
[----:B------:R-:W-:-:S05]  /*0d00*/  CS2R.32 R87, SR_CgaSize ;  /* 0x0000000000577805 */ /* 0x000fca0000008a00 */
[----:B------:R-:W-:-:S05]  /*0d10*/  IMAD R87, R87, -0xa0, RZ ;  /* 0xffffff6057577824 */ /* 0x000fca00078e02ff */
[----:B------:R-:W-:-:S14]  /*0d20*/  R2UR UR9, R87 ;  /* 0x00000000570972ca */ /* 0x000fdc00000e0000 */
[----:B------:R-:W2:Y:S01]  /*0d30*/  LDCU UR9, c[0x0][UR9+0x2b0] ;  /* 0x00005600090977ac */ /* 0x000ea20008000800 */
[----:B------:R-:W-:Y:S01]  /*0d40*/  NOP ;  /* 0x0000000000007918 */ /* 0x000fe20000000000 */
[----:B------:R-:W-:-:S05]  /*0d50*/  CS2R.32 R87, SR_CgaSize ;  /* 0x0000000000577805 */ /* 0x000fca0000008a00 */
[----:B------:R-:W-:-:S05]  /*0d60*/  IMAD R87, R87, -0xa0, RZ ;  /* 0xffffff6057577824 */ /* 0x000fca00078e02ff */
[----:B------:R-:W-:-:S14]  /*0d70*/  R2UR UR7, R87 ;  /* 0x00000000570772ca */ /* 0x000fdc00000e0000 */
[----:B------:R-:W3:Y:S01]  /*0d80*/  LDCU UR7, c[0x0][UR7+0x2b4] ;  /* 0x00005680070777ac */ /* 0x000ee20008000800 */
[----:B------:R-:W4:Y:S08]  /*0d90*/  S2UR UR4, SR_CTAID.Y ;  /* 0x00000000000479c3 */ /* 0x000f300000002600 */
[----:B------:R-:W3:Y:S01]  /*0da0*/  LDC R10, c[0x0][0xb24] ;  /* 0x0002c900ff0a7b82 */ /* 0x000ee20000000800 */
[----:B-1----:R-:W-:-:S02]  /*0db0*/  I2FP.F32.U32 R87, UR5 ;  /* 0x0000000500577c45 */ /* 0x002fc40008201000 */
[----:B------:R-:W-:-:S05]  /*0dc0*/  CS2R.32 R3, SR_CgaSize ;  /* 0x0000000000037805 */ /* 0x000fca0000008a00 */
[----:B------:R-:W-:-:S06]  /*0dd0*/  IMAD R3, R3, -0xa0, RZ ;  /* 0xffffff6003037824 */ /* 0x000fcc00078e02ff */
[----:B------:R-:W1:Y:S01]  /*0de0*/  LDC R3, c[0x0][R3+0x2a0] ;  /* 0x0000a80003037b82 */ /* 0x000e620000000800 */
[----:B------:R-:W-:Y:S01]  /*0df0*/  MOV R15, UR5 ;  /* 0x00000005000f7c02 */ /* 0x000fe20008000f00 */
[----:B--2---:R-:W-:Y:S01]  /*0e00*/  FMUL R87, R87, UR9 ;  /* 0x0000000957577c20 */ /* 0x004fe20008400000 */
[----:B----4-:R-:W-:Y:S02]  /*0e10*/  I2FP.F32.U32 R86, UR4 ;  /* 0x0000000400567c45 */ /* 0x010fe40008201000 */
[----:B------:R-:W-:-:S05]  /*0e20*/  CS2R.32 R2, SR_CgaSize ;  /* 0x0000000000027805 */ /* 0x000fca0000008a00 */
[----:B------:R-:W-:-:S06]  /*0e30*/  IMAD R2, R2, -0xa0, RZ ;  /* 0xffffff6002027824 */ /* 0x000fcc00078e02ff */
[----:B------:R-:W2:Y:S01]  /*0e40*/  LDC R2, c[0x0][R2+0x2a4] ;  /* 0x0000a90002027b82 */ /* 0x000ea20000000800 */
[----:B------:R-:W-:Y:S01]  /*0e50*/  MOV R14, UR4 ;  /* 0x00000004000e7c02 */ /* 0x000fe20008000f00 */
[----:B------:R-:W4:Y:S01]  /*0e60*/  F2I.U32.TRUNC.NTZ R87, R87 ;  /* 0x0000005700577305 */ /* 0x000f22000020f000 */
[----:B---3--:R-:W-:-:S05]  /*0e70*/  FMUL R86, R86, UR7 ;  /* 0x0000000756567c20 */ /* 0x008fca0008400000 */
[----:B------:R-:W-:Y:S01]  /*0e80*/  BAR.SYNC.DEFER_BLOCKING 0x0 ;  /* 0x0000000000007b1d */ /* 0x000fe20000010000 */
[----:B------:R-:W-:-:S05]  /*0e90*/  ISETP.GE.AND P0, PT, R10, 0x1, PT ;  /* 0x000000010a00780c */ /* 0x000fca0003f06270 */
[----:B------:R-:W3:Y:S02]  /*0ea0*/  F2I.U32.TRUNC.NTZ R86, R86 ;  /* 0x0000005600567305 */ /* 0x000ee4000020f000 */
[----:B------:R-:W2:Y:S01]  /*0eb0*/  S2UR UR36, SR_CTAID.Z ;  /* 0x00000000002479c3 */ /* 0x000ea20000002700 */
[----:B----4-:R-:W-:-:S05]  /*0ec0*/  IADD3 R87, PT, PT, -R87, RZ, RZ ;  /* 0x000000ff57577210 */ /* 0x010fca0007ffe1ff */
[----:B-1----:R-:W-:Y:S01]  /*0ed0*/  IMAD R87, R3, R87, UR5 ;  /* 0x0000000503577e24 */ /* 0x002fe2000f8e0257 */
[----:B---3--:R-:W-:-:S05]  /*0ee0*/  IADD3 R86, PT, PT, -R86, RZ, RZ ;  /* 0x000000ff56567210 */ /* 0x008fca0007ffe1ff */
[----:B--2---:R-:W-:Y:S01]  /*0ef0*/  IMAD R86, R2, R86, UR4 ;  /* 0x0000000402567e24 */ /* 0x004fe2000f8e0256 */
[----:B------:R-:W-:Y:S06]  /*0f00*/  @!P0 BRA `(.L_x_15) ;  /* 0x0000000000b88947 */ /* 0x000fec0003800000 */
[----:B------:R-:W1:Y:S01]  /*0f10*/  LDC.64 R4, c[0x0][0xb18] ;  /* 0x0002c600ff047b82 */ /* 0x000e620000000a00 */
[----:B------:R-:W-:-:S07]  /*0f20*/  ISETP.NE.AND P0, PT, R10, 0x1, PT ;  /* 0x000000010a00780c */ /* 0x000fce0003f05270 */
[----:B------:R-:W2:Y:S08]  /*0f30*/  LDC R9, c[0x0][0xb0c] ;  /* 0x0002c300ff097b82 */ /* 0x000eb00000000800 */
[----:B------:R-:W3:Y:S08]  /*0f40*/  LDC R12, c[0x0][0x370] ;  /* 0x0000dc00ff0c7b82 */ /* 0x000ef00000000800 */
[----:B------:R-:W4:Y:S01]  /*0f50*/  LDC R11, c[0x0][0x374] ;  /* 0x0000dd00ff0b7b82 */ /* 0x000f220000000800 */
[----:B-1----:R-:W-:-:S07]  /*0f60*/  ISETP.NE.AND P1, PT, R4, 0x1, PT ;  /* 0x000000010400780c */ /* 0x002fce0003f25270 */
[----:B------:R-:W3:Y:S01]  /*0f70*/  LDC.64 R6, c[0x0][0xb10] ;  /* 0x0002c400ff067b82 */ /* 0x000ee20000000a00 */
[----:B--2---:R-:W-:-:S07]  /*0f80*/  ISETP.NE.AND P2, PT, R9, 0x1, PT ;  /* 0x000000010900780c */ /* 0x004fce0003f45270 */
[----:B------:R-:W1:Y:S08]  /*0f90*/  LDC R8, c[0x0][0xb20] ;  /* 0x0002c800ff087b82 */ /* 0x000e700000000800 */
[----:B------:R-:W2:Y:S01]  /*0fa0*/  LDC.64 R2, c[0x0][0xb28] ;  /* 0x0002ca00ff027b82 */ /* 0x000ea20000000a00 */
[----:B----4-:R-:W-:-:S04]  /*0fb0*/  IMAD.HI.U32 R13, R11, R5, RZ ;  /* 0x000000050b0d7227 */ /* 0x010fc800078e00ff */
[----:B------:R-:W-:-:S04]  /*0fc0*/  IMAD.HI.U32 R5, R14, R5, RZ ;  /* 0x000000050e057227 */ /* 0x000fc800078e00ff */
[----:B---3--:R-:W-:-:S05]  /*0fd0*/  IMAD.HI.U32 R16, R12, R6, RZ ;  /* 0x000000060c107227 */ /* 0x008fca00078e00ff */
[-C--:B------:R-:W-:Y:S01]  /*0fe0*/  @P2 SHF.R.U32.HI R12, RZ, R7.reuse, R16 ;  /* 0x00000007ff0c2219 */ /* 0x080fe20000011610 */
[----:B------:R-:W-:Y:S01]  /*0ff0*/  IMAD.HI.U32 R16, R15, R6, RZ ;  /* 0x000000060f107227 */ /* 0x000fe200078e00ff */
[-C--:B-1----:R-:W-:Y:S02]  /*1000*/  @P1 SHF.R.U32.HI R11, RZ, R8.reuse, R13 ;  /* 0x00000008ff0b1219 */ /* 0x082fe4000001160d */
[----:B------:R-:W-:Y:S02]  /*1010*/  SHF.R.U32.HI R5, RZ, R8, R5 ;  /* 0x00000008ff057219 */ /* 0x000fe40000011605 */
[----:B------:R-:W-:Y:S02]  /*1020*/  SHF.R.U32.HI R16, RZ, R7, R16 ;  /* 0x00000007ff107219 */ /* 0x000fe40000011610 */
[----:B------:R-:W-:Y:S01]  /*1030*/  SEL R5, R14, R5, !P1 ;  /* 0x000000050e057207 */ /* 0x000fe20004800000 */
[----:B--2---:R-:W-:Y:S01]  /*1040*/  IMAD.HI.U32 R13, R11, R2, RZ ;  /* 0x000000020b0d7227 */ /* 0x004fe200078e00ff */
[----:B------:R-:W-:-:S03]  /*1050*/  SEL R16, R15, R16, !P2 ;  /* 0x000000100f107207 */ /* 0x000fc60005000000 */
[----:B------:R-:W-:Y:S01]  /*1060*/  IMAD.HI.U32 R6, R12, R2, RZ ;  /* 0x000000020c067227 */ /* 0x000fe200078e00ff */
[----:B------:R-:W-:-:S04]  /*1070*/  @P0 SHF.R.U32.HI R11, RZ, R3, R13 ;  /* 0x00000003ff0b0219 */ /* 0x000fc8000001160d */
[----:B------:R-:W-:Y:S01]  /*1080*/  @P0 SHF.R.U32.HI R12, RZ, R3, R6 ;  /* 0x00000003ff0c0219 */ /* 0x000fe20000011606 */
[----:B------:R-:W-:-:S04]  /*1090*/  IMAD R11, R11, R10, RZ ;  /* 0x0000000a0b0b7224 */ /* 0x000fc800078e02ff */
[----:B------:R-:W-:Y:S01]  /*10a0*/  IMAD R6, R12, R10, RZ ;  /* 0x0000000a0c067224 */ /* 0x000fe200078e02ff */
[----:B------:R-:W-:-:S04]  /*10b0*/  ISETP.GE.AND P1, PT, R5, R11, PT ;  /* 0x0000000b0500720c */ /* 0x000fc80003f26270 */
[----:B------:R-:W-:Y:S01]  /*10c0*/  ISETP.GE.OR P1, PT, R16, R6, P1 ;  /* 0x000000061000720c */ /* 0x000fe20000f26670 */
[----:B------:R-:W-:-:S05]  /*10d0*/  IMAD.HI.U32 R6, R5, R2, RZ ;  /* 0x0000000205067227 */ /* 0x000fca00078e00ff */
[----:B------:R-:W-:-:S04]  /*10e0*/  SHF.R.U32.HI R6, RZ, R3, R6 ;  /* 0x00000003ff067219 */ /* 0x000fc80000011606 */
[----:B------:R-:W-:-:S03]  /*10f0*/  SEL R6, R5, R6, !P0 ;  /* 0x0000000605067207 */ /* 0x000fc60004000000 */
[----:B------:R-:W-:Y:S01]  /*1100*/  @!P1 IMAD.HI.U32 R7, R16, R2, RZ ;  /* 0x0000000210079227 */ /* 0x000fe200078e00ff */
[----:B------:R-:W-:-:S04]  /*1110*/  IADD3 R2, PT, PT, -R6, RZ, RZ ;  /* 0x000000ff06027210 */ /* 0x000fc80007ffe1ff */
[----:B------:R-:W-:Y:S01]  /*1120*/  @!P1 SHF.R.U32.HI R3, RZ, R3, R7 ;  /* 0x00000003ff039219 */ /* 0x000fe20000011607 */
[----:B------:R-:W-:Y:S01]  /*1130*/  IMAD R2, R10, R2, R5 ;  /* 0x000000020a027224 */ /* 0x000fe200078e0205 */
[----:B------:R-:W-:Y:S02]  /*1140*/  IADD3 R7, PT, PT, -R5, RZ, RZ ;  /* 0x000000ff05077210 */ /* 0x000fe40007ffe1ff */
[----:B------:R-:W-:-:S03]  /*1150*/  @!P1 SEL R3, R16, R3, !P0 ;  /* 0x0000000310039207 */ /* 0x000fc60004000000 */
[----:B------:R-:W-:Y:S02]  /*1160*/  IMAD R7, R4, R7, R14 ;  /* 0x0000000704077224 */ /* 0x000fe400078e020e */
[--C-:B------:R-:W-:Y:S02]  /*1170*/  @!P1 IMAD.IADD R6, R6, 0x1, -R3.reuse ;  /* 0x0000000106069824 */ /* 0x100fe400078e0a03 */
[----:B------:R-:W-:Y:S01]  /*1180*/  @!P1 IMAD R3, R2, R12, R3 ;  /* 0x0000000c02039224 */ /* 0x000fe200078e0203 */
[----:B------:R-:W-:Y:S01]  /*1190*/  IADD3 R2, PT, PT, -R16, RZ, RZ ;  /* 0x000000ff10027210 */ /* 0x000fe20007ffe1ff */
[----:B------:R-:W-:Y:S02]  /*11a0*/  @!P1 IMAD R5, R6, R10, R16 ;  /* 0x0000000a06059224 */ /* 0x000fe400078e0210 */
[----:B------:R-:W-:Y:S02]  /*11b0*/  @!P1 IMAD.MOV.U32 R16, RZ, RZ, R3 ;  /* 0x000000ffff109224 */ /* 0x000fe400078e0003 */
[----:B------:R-:W-:-:S02]  /*11c0*/  IMAD R2, R9, R2, R15 ;  /* 0x0000000209027224 */ /* 0x000fc400078e020f */
[----:B------:R-:W-:Y:S02]  /*11d0*/  IMAD R14, R5, R4, R7 ;  /* 0x00000004050e7224 */ /* 0x000fe400078e0207 */
[----:B------:R-:W-:Y:S02]  /*11e0*/  IMAD R15, R16, R9, R2 ;  /* 0x00000009100f7224 */ /* 0x000fe400078e0202 */
.L_x_15:
[----:B------:R-:W1:Y:S01]  /*11f0*/  LDCU UR4, c[0x0][0xb30] ;  /* 0x00016600ff0477ac */ /* 0x000e620008000800 */
[----:B------:R-:W2:Y:S08]  /*1200*/  S2UR UR37, SR_CgaCtaId ;  /* 0x00000000002579c3 */ /* 0x000eb00000008800 */
[----:B------:R-:W3:Y:S01]  /*1210*/  LDC R40, c[0x0][0xb24] ;  /* 0x0002c900ff287b82 */ /* 0x000ee20000000800 */
[----:B-1----:R-:W-:-:S09]  /*1220*/  UISETP.NE.AND UP1, UPT, UR4, 0x1, UPT ;  /* 0x000000010400788c */ /* 0x002fd2000bf25270 */
[----:B--2---:R-:W-:Y:S05]  /*1230*/  BRA.U UP1, `(.L_x_16) ;  /* 0x0000000101407547 */ /* 0x004fea000b800000 */
[----:B------:R-:W1:Y:S08]  /*1240*/  LDC.64 R4, c[0x0][0xb10] ;  /* 0x0002c400ff047b82 */ /* 0x000e700000000a00 */
[----:B------:R-:W2:Y:S08]  /*1250*/  LDC.64 R2, c[0x0][0xb18] ;  /* 0x0002c600ff027b82 */ /* 0x000eb00000000a00 */
[----:B------:R-:W4:Y:S08]  /*1260*/  LDC R6, c[0x0][0xb20] ;  /* 0x0002c800ff067b82 */ /* 0x000f300000000800 */
[----:B------:R-:W3:Y:S01]  /*1270*/  LDC R7, c[0x0][0xb0c] ;  /* 0x0002c300ff077b82 */ /* 0x000ee20000000800 */
[----:B-1----:R-:W-:-:S05]  /*1280*/  IMAD.HI.U32 R4, R15, R4, RZ ;  /* 0x000000040f047227 */ /* 0x002fca00078e00ff */
[----:B------:R-:W-:Y:S01]  /*1290*/  SHF.R.U32.HI R4, RZ, R5, R4 ;  /* 0x00000005ff047219 */ /* 0x000fe20000011604 */
[----:B--2---:R-:W-:Y:S01]  /*12a0*/  IMAD.HI.U32 R3, R14, R3, RZ ;  /* 0x000000030e037227 */ /* 0x004fe200078e00ff */
[----:B------:R-:W-:-:S04]  /*12b0*/  ISETP.NE.AND P0, PT, R2, 0x1, PT ;  /* 0x000000010200780c */ /* 0x000fc80003f05270 */
[----:B----4-:R-:W-:-:S04]  /*12c0*/  SHF.R.U32.HI R3, RZ, R6, R3 ;  /* 0x00000006ff037219 */ /* 0x010fc80000011603 */
[----:B------:R-:W-:Y:S02]  /*12d0*/  SEL R3, R14, R3, !P0 ;  /* 0x000000030e037207 */ /* 0x000fe40004000000 */
[----:B---3--:R-:W-:-:S04]  /*12e0*/  ISETP.NE.AND P1, PT, R7, 0x1, PT ;  /* 0x000000010700780c */ /* 0x008fc80003f25270 */
[----:B------:R-:W-:-:S05]  /*12f0*/  SEL R4, R15, R4, !P1 ;  /* 0x000000040f047207 */ /* 0x000fca0004800000 */
[----:B------:R-:W-:Y:S02]  /*1300*/  IMAD.IADD R5, R3, 0x1, -R4 ;  /* 0x0000000103057824 */ /* 0x000fe400078e0a04 */
[----:B------:R-:W-:Y:S02]  /*1310*/  IMAD.IADD R3, R4, 0x1, -R3 ;  /* 0x0000000104037824 */ /* 0x000fe400078e0a03 */
[----:B------:R-:W-:Y:S02]  /*1320*/  IMAD R15, R5, R7, R15 ;  /* 0x00000007050f7224 */ /* 0x000fe400078e020f */
[----:B------:R-:W-:-:S07]  /*1330*/  IMAD R14, R3, R2, R14 ;  /* 0x00000002030e7224 */ /* 0x000fce00078e020e */
.L_x_16:
[----:B------:R-:W-:Y:S01]  /*1340*/  BAR.SYNC.DEFER_BLOCKING 0x0 ;  /* 0x0000000000007b1d */ /* 0x000fe20000010000 */
[----:B------:R-:W-:Y:S01]  /*1350*/  UISETP.NE.AND UP1, UPT, UR8, 0x2, UPT ;  /* 0x000000020800788c */ /* 0x000fe2000bf25270 */
[----:B------:R-:W-:Y:S02]  /*1360*/  ISETP.NE.OR P5, PT, R0, 0x2, !P5 ;  /* 0x000000020000780c */ /* 0x000fe40006fa5670 */
[----:B------:R-:W-:-:S06]  /*1370*/  LOP3.LUT R2, R93, 0x1f, RZ, 0xc0, !PT ;  /* 0x0000001f5d027812 */ /* 0x000fcc00078ec0ff */
[----:B------:R-:W-:Y:S05]  /*1380*/  BRA.U UP1, `(.L_x_17) ;  /* 0x0000001101b47547 */ /* 0x000fea000b800000 */
[----:B------:R-:W1:Y:S01]  /*1390*/  LDCU UR13, c[0x0][0x38c] ;  /* 0x00007180ff0d77ac */ /* 0x000e620008000800 */
[----:B------:R-:W2:Y:S01]  /*13a0*/  LDC R8, c[0x0][0x370] ;  /* 0x0000dc00ff087b82 */ /* 0x000ea20000000800 */
[----:B------:R-:W-:Y:S01]  /*13b0*/  PLOP3.LUT P1, PT, PT, PT, UP2, 0x80, 0x8 ;  /* 0x000000000008781c */ /* 0x000fe20003f2f028 */
[----:B------:R-:W-:Y:S01]  /*13c0*/  IMAD.MOV.U32 R17, RZ, RZ, 0x1 ;  /* 0x00000001ff117424 */ /* 0x000fe200078e00ff */
[----:B------:R-:W-:Y:S01]  /*13d0*/  ISETP.EQ.OR P4, PT, R2, RZ, P5 ;  /* 0x000000ff0200720c */ /* 0x000fe20002f82670 */
[----:B------:R-:W-:Y:S01]  /*13e0*/  IMAD.MOV.U32 R16, RZ, RZ, RZ ;  /* 0x000000ffff107224 */ /* 0x000fe200078e00ff */
[----:B------:R-:W-:Y:S02]  /*13f0*/  PLOP3.LUT P1, PT, P1, PT, PT, 0x8, 0x80 ;  /* 0x000000000080781c */ /* 0x000fe40000f2e170 */
[----:B------:R-:W-:Y:S01]  /*1400*/  CS2R R12, SRZ ;  /* 0x00000000000c7805 */ /* 0x000fe2000001ff00 */
[----:B------:R-:W-:Y:S01]  /*1410*/  IMAD.MOV.U32 R11, RZ, RZ, 0x1 ;  /* 0x00000001ff0b7424 */ /* 0x000fe200078e00ff */
[----:B------:R-:W4:Y:S01]  /*1420*/  LDC R0, c[0x0][0x374] ;  /* 0x0000dd00ff007b82 */ /* 0x000f220000000800 */
[----:B------:R-:W2:Y:S01]  /*1430*/  LDCU.64 UR22, c[0x0][0x348] ;  /* 0x00006900ff1677ac */ /* 0x000ea20008000a00 */
[----:B------:R-:W-:Y:S01]  /*1440*/  UMOV UR6, URZ ;  /* 0x000000ff00067c82 */ /* 0x000fe20008000000 */
[----:B-1----:R-:W-:-:S04]  /*1450*/  UIADD3 UR5, UPT, UPT, UR13, 0x7f, URZ ;  /* 0x0000007f0d057890 */ /* 0x002fc8000fffe0ff */
[----:B------:R-:W-:-:S04]  /*1460*/  USHF.R.S32.HI UR4, URZ, 0x1f, UR5 ;  /* 0x0000001fff047899 */ /* 0x000fc80008011405 */
[----:B------:R-:W-:-:S04]  /*1470*/  ULEA.HI UR4, UR4, UR5, URZ, 0x7 ;  /* 0x0000000504047291 */ /* 0x000fc8000f8f38ff */
[----:B------:R-:W-:Y:S02]  /*1480*/  USHF.R.S32.HI UR15, URZ, 0x7, UR4 ;  /* 0x00000007ff0f7899 */ /* 0x000fe40008011404 */
[----:B------:R-:W-:Y:S02]  /*1490*/  UIADD3 UR4, UPT, UPT, UR13, -0x1, URZ ;  /* 0xffffffff0d047890 */ /* 0x000fe4000fffe0ff */
[----:B------:R-:W-:Y:S02]  /*14a0*/  UISETP.LT.U32.AND UP0, UPT, UR15, 0x4, UPT ;  /* 0x000000040f00788c */ /* 0x000fe4000bf01070 */
[----:B------:R-:W-:Y:S02]  /*14b0*/  UISETP.GE.U32.AND UP1, UPT, UR4, -0xff, UPT ;  /* 0xffffff010400788c */ /* 0x000fe4000bf26070 */
[----:B------:R-:W-:Y:S02]  /*14c0*/  USEL UR14, UR15, 0x4, UP0 ;  /* 0x000000040f0e7887 */ /* 0x000fe40008000000 */
[----:B------:R-:W-:-:S02]  /*14d0*/  UIADD3 UR13, UPT, UPT, UR13, 0xfe, URZ ;  /* 0x000000fe0d0d7890 */ /* 0x000fc4000fffe0ff */
[----:B------:R-:W-:Y:S02]  /*14e0*/  UIADD3 UR5, UPT, UPT, UR14, -0x1, URZ ;  /* 0xffffffff0e057890 */ /* 0x000fe4000fffe0ff */
[----:B------:R-:W-:-:S03]  /*14f0*/  UIADD3 UR7, UPT, UPT, UR15, -UR14, URZ ;  /* 0x8000000e0f077290 */ /* 0x000fc6000fffe0ff */
[----:B------:R-:W-:-:S04]  /*1500*/  @UP1 UIADD3 UR5, UPT, UPT, UR14, URZ, URZ ;  /* 0x000000ff0e051290 */ /* 0x000fc8000fffe0ff */
[----:B--2---:R-:W-:-:S12]  /*1510*/  UIADD3 UR5, UPT, UPT, UR5, 0x1, URZ ;  /* 0x0000000105057890 */ /* 0x004fd8000fffe0ff */
.L_x_35:
[----:B------:R-:W-:Y:S01]  /*1520*/  UISETP.NE.AND UP0, UPT, UR37, URZ, UPT ;  /* 0x000000ff2500728c */ /* 0x000fe2000bf05270 */
[----:B------:R-:W1:Y:S08]  /*1530*/  S2UR UR37, SR_CgaCtaId ;  /* 0x00000000002579c3 */ /* 0x000e700000008800 */
[----:B------:R-:W-:Y:S05]  /*1540*/  BRA.U UP0, `(.L_x_18) ;  /* 0x0000000100347547 */ /* 0x000fea000b800000 */
[----:B------:R-:W2:Y:S01]  /*1550*/  S2R R2, SR_CgaCtaId ;  /* 0x0000000000027919 */ /* 0x000ea20000008800 */
[----:B------:R-:W-:-:S04]  /*1560*/  MOV R3, 0x400 ;  /* 0x0000040000037802 */ /* 0x000fc80000000f00 */
[----:B--2---:R-:W-:Y:S02]  /*1570*/  LEA R2, R2, R3, 0x18 ;  /* 0x0000000302027211 */ /* 0x004fe400078ec0ff */
[----:B------:R-:W-:-:S03]  /*1580*/  SHF.L.U32 R3, R11, 0x1f, RZ ;  /* 0x0000001f0b037819 */ /* 0x000fc600000006ff */
[----:B------:R-:W-:-:S04]  /*1590*/  IMAD R2, R12, 0x8, R2 ;  /* 0x000000080c027824 */ /* 0x000fc800078e0202 */
[----:B------:R-:W2:Y:S02]  /*15a0*/  SYNCS.PHASECHK.TRANS64.TRYWAIT P0, [R2+URZ+0xf0], R3 ;  /* 0x0000f003020075a7 */ /* 0x000ea400080011ff */
[----:B--2---:R-:W-:Y:S05]  /*15b0*/  @!P0 BRA `(.L_x_19) ;  /* 0x0000006000748947 */ /* 0x004fea0003800000 */
.L_x_115:
[----:B------:R-:W-:Y:S01]  /*15c0*/  VIADD R12, R12, 0x1 ;  /* 0x000000010c0c7836 */ /* 0x000fe20000000000 */
[----:B------:R2:W-:Y:S04]  /*15d0*/  SYNCS.ARRIVE.TRANS64.A1T0 RZ, [R2+URZ+0xe0], RZ ;  /* 0x0000e0ff02ff79a7 */ /* 0x0005e800081000ff */
[----:B------:R-:W-:-:S04]  /*15e0*/  ISETP.NE.AND P0, PT, R12, 0x2, PT ;  /* 0x000000020c00780c */ /* 0x000fc80003f05270 */
[----:B------:R-:W-:Y:S02]  /*15f0*/  SEL R12, R12, RZ, P0 ;  /* 0x000000ff0c0c7207 */ /* 0x000fe40000000000 */
[----:B--2---:R-:W-:-:S04]  /*1600*/  SEL R2, RZ, 0x1, P0 ;  /* 0x00000001ff027807 */ /* 0x004fc80000000000 */
[----:B------:R-:W-:-:S07]  /*1610*/  LOP3.LUT R11, R11, R2, RZ, 0x3c, !PT ;  /* 0x000000020b0b7212 */ /* 0x000fce00078e3cff */
.L_x_18:
[----:B------:R-:W-:Y:S01]  /*1620*/  UMOV UR4, 0x400 ;  /* 0x0000040000047882 */ /* 0x000fe20000000000 */
[----:B------:R-:W-:Y:S01]  /*1630*/  SHF.L.U32 R2, R17, 0x1f, RZ ;  /* 0x0000001f11027819 */ /* 0x000fe200000006ff */
[----:B-1----:R-:W-:Y:S01]  /*1640*/  ULEA UR4, UR37, UR4, 0x18 ;  /* 0x0000000425047291 */ /* 0x002fe2000f8ec0ff */
[----:B------:R-:W-:Y:S01]  /*1650*/  R2UR UR35, R15 ;  /* 0x000000000f2372ca */ /* 0x000fe200000e0000 */
[----:B------:R-:W-:Y:S01]  /*1660*/  UISETP.GE.U32.AND UP0, UPT, UR13, 0xff, UPT ;  /* 0x000000ff0d00788c */ /* 0x000fe2000bf06070 */
[----:B------:R-:W-:Y:S01]  /*1670*/  R2UR UR19, R14 ;  /* 0x000000000e1372ca */ /* 0x000fe200000e0000 */
[----:B------:R-:W-:Y:S01]  /*1680*/  ULEA UR8, UR6, UR4, 0x3 ;  /* 0x0000000406087291 */ /* 0x000fe2000f8e18ff */
[----:B------:R-:W-:-:S08]  /*1690*/  UMOV UR29, URZ ;  /* 0x000000ff001d7c82 */ /* 0x000fd00008000000 */
[----:B------:R1:W2:Y:S01]  /*16a0*/  SYNCS.PHASECHK.TRANS64.TRYWAIT P0, [UR8+0x20], R2 ;  /* 0x00002002ff0075a7 */ /* 0x0002a20008001108 */
[----:B------:R-:W-:Y:S02]  /*16b0*/  USHF.L.U32 UR35, UR35, 0x7, URZ ;  /* 0x0000000723237899 */ /* 0x000fe400080006ff */
[----:B------:R-:W-:Y:S01]  /*16c0*/  USHF.L.U32 UR19, UR19, 0x6, URZ ;  /* 0x0000000613137899 */ /* 0x000fe200080006ff */
[----:B------:R-:W-:Y:S11]  /*16d0*/  BRA.U !UP0, `(.L_x_20) ;  /* 0x0000000108d87547 */ /* 0x000ff6000b800000 */
[----:B------:R-:W-:Y:S01]  /*16e0*/  UMOV UR21, URZ ;  /* 0x000000ff00157c82 */ /* 0x000fe20008000000 */
[----:B------:R-:W-:-:S05]  /*16f0*/  UMOV UR42, UR6 ;  /* 0x00000006002a7c82 */ /* 0x000fca0008000000 */
.L_x_25:
[----:B-1----:R-:W-:Y:S01]  /*1700*/  ULEA UR33, UR42, UR4, 0x3 ;  /* 0x000000042a217291 */ /* 0x002fe2000f8e18ff */
[----:B--2---:R-:W-:Y:S01]  /*1710*/  @!P5 MOV R3, 0xc000 ;  /* 0x0000c0000003d802 */ /* 0x004fe20000000f00 */
[----:B--2---:R-:W-:Y:S10]  /*1720*/  @P0 BRA `(.L_x_21) ;  /* 0x00000000000c0947 */ /* 0x004ff40003800000 */
[----:B------:R-:W-:-:S04]  /*1730*/  SHF.L.U32 R4, R17, 0x1f, RZ ;  /* 0x0000001f11047819 */ /* 0x000fc800000006ff */
[----:B------:R-:W2:Y:S02]  /*1740*/  SYNCS.PHASECHK.TRANS64.TRYWAIT P0, [UR33+0x20], R4 ;  /* 0x00002004ff0075a7 */ /* 0x000ea40008001121 */
[----:B--2---:R-:W-:Y:S05]  /*1750*/  @!P0 BRA `(.L_x_22) ;  /* 0x0000006000208947 */ /* 0x004fea0003800000 */
.L_x_21:
[----:B------:R2:W-:Y:S01]  /*1760*/  @!P5 SYNCS.ARRIVE.TRANS64 RZ, [UR33], R3 ;  /* 0x00000003ffffd9a7 */ /* 0x0005e20008000021 */
[----:B------:R-:W-:Y:S04]  /*1770*/  BSSY.RECONVERGENT B0, `(.L_x_23) ;  /* 0x0000003000007945 */ /* 0x000fe80003800200 */
[----:B------:R-:W-:Y:S05]  /*1780*/  @P4 BRA `(.L_x_24) ;  /* 0x0000000000044947 */ /* 0x000fea0003800000 */
[----:B------:R-:W-:Y:S05]  /*1790*/  BPT.TRAP 0x1 ;  /* 0x000000040000795c */ /* 0x000fea0000300000 */
.L_x_24:
[----:B------:R-:W-:Y:S05]  /*17a0*/  BSYNC.RECONVERGENT B0 ;  /* 0x0000000000007941 */ /* 0x000fea0003800200 */
.L_x_23:
[----:B------:R-:W-:Y:S02]  /*17b0*/  UIADD3 UR6, UPT, UPT, UR42, 0x1, URZ ;  /* 0x000000012a067890 */ /* 0x000fe4000fffe0ff */
[----:B------:R-:W-:Y:S02]  /*17c0*/  ULEA UR24, UR42, UR4, 0xf ;  /* 0x000000042a187291 */ /* 0x000fe4000f8e78ff */
[----:B------:R-:W-:Y:S02]  /*17d0*/  UISETP.NE.AND UP0, UPT, UR6, 0x4, UPT ;  /* 0x000000040600788c */ /* 0x000fe4000bf05270 */
[----:B------:R-:W-:Y:S02]  /*17e0*/  UIADD3 UR40, UP1, UPT, UR22, 0x80, URZ ;  /* 0x0000008016287890 */ /* 0x000fe4000ff3e0ff */
[----:B------:R-:W-:Y:S02]  /*17f0*/  USEL UR9, URZ, 0x1, UP0 ;  /* 0x00000001ff097887 */ /* 0x000fe40008000000 */
[----:B------:R-:W-:-:S02]  /*1800*/  USEL UR6, UR6, URZ, UP0 ;  /* 0x000000ff06067287 */ /* 0x000fc40008000000 */
[----:B------:R-:W-:Y:S02]  /*1810*/  USHF.L.U32 UR34, UR21, 0x7, URZ ;  /* 0x0000000715227899 */ /* 0x000fe400080006ff */
[----:B------:R-:W-:Y:S01]  /*1820*/  ULEA UR8, UR6, UR4, 0x3 ;  /* 0x0000000406087291 */ /* 0x000fe2000f8e18ff */
[----:B------:R-:W-:Y:S01]  /*1830*/  LOP3.LUT R17, R17, UR9, RZ, 0x3c, !PT ;  /* 0x0000000911117c12 */ /* 0x000fe2000f8e3cff */
[----:B------:R-:W-:Y:S02]  /*1840*/  UIADD3 UR38, UP0, UPT, UR22, 0x180, URZ ;  /* 0x0000018016267890 */ /* 0x000fe4000ff1e0ff */
[----:B------:R-:W-:Y:S01]  /*1850*/  UIADD3.X UR41, UPT, UPT, URZ, UR23, URZ, UP1, !UPT ;  /* 0x00000017ff297290 */ /* 0x000fe20008ffe4ff */
[----:B-1----:R-:W-:Y:S01]  /*1860*/  SHF.L.U32 R2, R17, 0x1f, RZ ;  /* 0x0000001f11027819 */ /* 0x002fe200000006ff */
[----:B------:R-:W-:Y:S02]  /*1870*/  UIADD3 UR32, UPT, UPT, UR24, 0x6400, URZ ;  /* 0x0000640018207890 */ /* 0x000fe4000fffe0ff */
[----:B------:R-:W-:Y:S01]  /*1880*/  UIADD3 UR26, UPT, UPT, UR34, 0x40, URZ ;  /* 0x00000040221a7890 */ /* 0x000fe2000fffe0ff */
[----:B------:R1:W1:Y:S01]  /*1890*/  SYNCS.PHASECHK.TRANS64.TRYWAIT P0, [UR8+0x20], R2 ;  /* 0x00002002ff0075a7 */ /* 0x0002620008001108 */
[----:B------:R-:W-:-:S02]  /*18a0*/  ULEA UR8, UR42, UR4, 0xe ;  /* 0x000000042a087291 */ /* 0x000fc4000f8e70ff */
[----:B------:R-:W-:Y:S02]  /*18b0*/  UIADD3 UR24, UPT, UPT, UR24, 0xa400, URZ ;  /* 0x0000a40018187890 */ /* 0x000fe4000fffe0ff */
[----:B------:R-:W-:Y:S02]  /*18c0*/  UIADD3.X UR39, UPT, UPT, URZ, UR23, URZ, UP0, !UPT ;  /* 0x00000017ff277290 */ /* 0x000fe400087fe4ff */
[----:B------:R-:W-:Y:S02]  /*18d0*/  UIADD3 UR16, UPT, UPT, UR8, 0x26400, URZ ;  /* 0x0002640008107890 */ /* 0x000fe4000fffe0ff */
[----:B------:R-:W-:Y:S01]  /*18e0*/  UIADD3 UR8, UPT, UPT, UR8, 0x28400, URZ ;  /* 0x0002840008087890 */ /* 0x000fe2000fffe0ff */
[----:B------:R-:W-:Y:S01]  /*18f0*/  UMOV UR30, 0x0 ;  /* 0x00000000001e7882 */ /* 0x000fe20000000000 */
[----:B------:R-:W-:Y:S01]  /*1900*/  UMOV UR31, 0x10000000 ;  /* 0x10000000001f7882 */ /* 0x000fe20000000000 */
[----:B------:R-:W-:Y:S01]  /*1910*/  UMOV UR25, UR33 ;  /* 0x0000002100197c82 */ /* 0x000fe20008000000 */
[----:B------:R-:W-:Y:S01]  /*1920*/  UMOV UR27, UR35 ;  /* 0x00000023001b7c82 */ /* 0x000fe20008000000 */
[----:B------:R-:W-:Y:S01]  /*1930*/  UMOV UR28, UR36 ;  /* 0x00000024001c7c82 */ /* 0x000fe20008000000 */
[----:B------:R-:W-:Y:S01]  /*1940*/  UMOV UR17, UR33 ;  /* 0x0000002100117c82 */ /* 0x000fe20008000000 */
[----:B------:R-:W-:Y:S01]  /*1950*/  UMOV UR20, UR36 ;  /* 0x0000002400147c82 */ /* 0x000fe20008000000 */
[----:B------:R-:W-:Y:S01]  /*1960*/  UMOV UR18, UR34 ;  /* 0x0000002200127c82 */ /* 0x000fe20008000000 */
[----:B------:R1:W-:Y:S01]  /*1970*/  UTMALDG.3D [UR32], [UR40], desc[UR30] ;  /* 0x00001e20280075b4 */ /* 0x0003e20008011000 */
[----:B------:R-:W-:Y:S01]  /*1980*/  UMOV UR11, UR19 ;  /* 0x00000013000b7c82 */ /* 0x000fe20008000000 */
[----:B------:R-:W-:Y:S01]  /*1990*/  UMOV UR12, UR36 ;  /* 0x00000024000c7c82 */ /* 0x000fe20008000000 */
[----:B------:R-:W-:Y:S01]  /*19a0*/  UMOV UR9, UR33 ;  /* 0x0000002100097c82 */ /* 0x000fe20008000000 */
[----:B------:R-:W-:Y:S01]  /*19b0*/  UMOV UR10, UR26 ;  /* 0x0000001a000a7c82 */ /* 0x000fe20008000000 */
[----:B------:R-:W-:Y:S01]  /*19c0*/  UIADD3 UR21, UPT, UPT, UR21, 0x1, URZ ;  /* 0x0000000115157890 */ /* 0x000fe2000fffe0ff */
[----:B------:R-:W-:Y:S01]  /*19d0*/  UMOV UR29, UR5 ;  /* 0x00000005001d7c82 */ /* 0x000fe20008000000 */
[----:B------:R1:W-:Y:S02]  /*19e0*/  UTMALDG.3D [UR24], [UR40], desc[UR30] ;  /* 0x00001e18280075b4 */ /* 0x0003e40008011000 */
[----:B------:R-:W-:Y:S01]  /*19f0*/  UISETP.NE.AND UP0, UPT, UR21, UR5, UPT ;  /* 0x000000051500728c */ /* 0x000fe2000bf05270 */
[----:B------:R-:W-:Y:S01]  /*1a00*/  UMOV UR42, UR6 ;  /* 0x00000006002a7c82 */ /* 0x000fe20008000000 */
[----:B------:R1:W-:Y:S01]  /*1a10*/  UTMALDG.3D [UR16], [UR38], desc[UR30] ;  /* 0x00001e10260075b4 */ /* 0x0003e20008011000 */
[----:B------:R1:W-:Y:S06]  /*1a20*/  UTMALDG.3D [UR8], [UR38], desc[UR30] ;  /* 0x00001e08260075b4 */ /* 0x0003ec0008011000 */
[----:B------:R-:W-:Y:S05]  /*1a30*/  BRA.U UP0, `(.L_x_25) ;  /* 0xfffffffd00307547 */ /* 0x000fea000b83ffff */
.L_x_20:
[----:B-1----:R-:W-:Y:S01]  /*1a40*/  ULEA UR8, UR6, UR4, 0x3 ;  /* 0x0000000406087291 */ /* 0x002fe2000f8e18ff */
[----:B------:R-:W-:Y:S01]  /*1a50*/  SHF.L.U32 R2, R17, 0x1f, RZ ;  /* 0x0000001f11027819 */ /* 0x000fe200000006ff */
[----:B------:R-:W-:Y:S01]  /*1a60*/  @!P1 SYNCS.ARRIVE.TRANS64.A1T0 RZ, [UR4+0x78], RZ ;  /* 0x000078ffffff99a7 */ /* 0x000fe20008100004 */
[----:B------:R-:W-:-:S06]  /*1a70*/  UISETP.GT.AND UP0, UPT, UR15, UR14, UPT ;  /* 0x0000000e0f00728c */ /* 0x000fcc000bf04270 */
[----:B--2---:R1:W2:Y:S03]  /*1a80*/  SYNCS.PHASECHK.TRANS64.TRYWAIT P0, [UR8+0x20], R2 ;  /* 0x00002002ff0075a7 */ /* 0x0042a60008001108 */
[----:B------:R-:W-:Y:S05]  /*1a90*/  BRA.U !UP0, `(.L_x_26) ;  /* 0x0000000108d47547 */ /* 0x000fea000b800000 */
[----:B------:R-:W-:Y:S01]  /*1aa0*/  UIADD3 UR21, UPT, UPT, UR7, UR29, URZ ;  /* 0x0000001d07157290 */ /* 0x000fe2000fffe0ff */
[----:B------:R-:W-:-:S11]  /*1ab0*/  UMOV UR42, UR6 ;  /* 0x00000006002a7c82 */ /* 0x000fd60008000000 */
.L_x_31:
[----:B-1----:R-:W-:Y:S01]  /*1ac0*/  ULEA UR33, UR42, UR4, 0x3 ;  /* 0x000000042a217291 */ /* 0x002fe2000f8e18ff */
[----:B--2---:R-:W-:Y:S01]  /*1ad0*/  @!P5 MOV R3, 0xc000 ;  /* 0x0000c0000003d802 */ /* 0x004fe20000000f00 */
[----:B--2---:R-:W-:Y:S10]  /*1ae0*/  @P0 BRA `(.L_x_27) ;  /* 0x00000000000c0947 */ /* 0x004ff40003800000 */
[----:B------:R-:W-:-:S04]  /*1af0*/  SHF.L.U32 R4, R17, 0x1f, RZ ;  /* 0x0000001f11047819 */ /* 0x000fc800000006ff */
[----:B------:R-:W2:Y:S02]  /*1b00*/  SYNCS.PHASECHK.TRANS64.TRYWAIT P0, [UR33+0x20], R4 ;  /* 0x00002004ff0075a7 */ /* 0x000ea40008001121 */
[----:B--2---:R-:W-:Y:S05]  /*1b10*/  @!P0 BRA `(.L_x_28) ;  /* 0x0000005c00488947 */ /* 0x004fea0003800000 */
.L_x_27:
[----:B------:R2:W-:Y:S01]  /*1b20*/  @!P5 SYNCS.ARRIVE.TRANS64 RZ, [UR33], R3 ;  /* 0x00000003ffffd9a7 */ /* 0x0005e20008000021 */
[----:B------:R-:W-:Y:S04]  /*1b30*/  BSSY.RECONVERGENT B0, `(.L_x_29) ;  /* 0x0000003000007945 */ /* 0x000fe80003800200 */
[----:B------:R-:W-:Y:S05]  /*1b40*/  @P4 BRA `(.L_x_30) ;  /* 0x0000000000044947 */ /* 0x000fea0003800000 */
[----:B------:R-:W-:Y:S05]  /*1b50*/  BPT.TRAP 0x1 ;  /* 0x000000040000795c */ /* 0x000fea0000300000 */
.L_x_30:
[----:B------:R-:W-:Y:S05]  /*1b60*/  BSYNC.RECONVERGENT B0 ;  /* 0x0000000000007941 */ /* 0x000fea0003800200 */
.L_x_29:
        /* <DEDUP_REMOVED lines=32> */
[----:B------:R-:W-:Y:S01]  /*1d70*/  UMOV UR10, UR26 ;  /* 0x0000001a000a7c82 */ /* 0x000fe20008000000 */
[----:B------:R-:W-:Y:S01]  /*1d80*/  UIADD3 UR29, UPT, UPT, UR29, 0x1, URZ ;  /* 0x000000011d1d7890 */ /* 0x000fe2000fffe0ff */
[----:B------:R1:W-:Y:S01]  /*1d90*/  UTMALDG.3D [UR24], [UR40], desc[UR30] ;  /* 0x00001e18280075b4 */ /* 0x0003e20008011000 */
[----:B------:R-:W-:-:S02]  /*1da0*/  UMOV UR42, UR6 ;  /* 0x00000006002a7c82 */ /* 0x000fc40008000000 */
[----:B------:R-:W-:Y:S01]  /*1db0*/  UISETP.NE.AND UP0, UPT, UR29, UR21, UPT ;  /* 0x000000151d00728c */ /* 0x000fe2000bf05270 */
[----:B------:R1:W-:Y:S01]  /*1dc0*/  UTMALDG.3D [UR16], [UR38], desc[UR30] ;  /* 0x00001e10260075b4 */ /* 0x0003e20008011000 */
[----:B------:R1:W-:Y:S07]  /*1dd0*/  UTMALDG.3D [UR8], [UR38], desc[UR30] ;  /* 0x00001e08260075b4 */ /* 0x0003ee0008011000 */
[----:B------:R-:W-:Y:S05]  /*1de0*/  BRA.U UP0, `(.L_x_31) ;  /* 0xfffffffd00347547 */ /* 0x000fea000b83ffff */
.L_x_26:
[C---:B-1----:R-:W-:Y:S01]  /*1df0*/  LEA R2, R16.reuse, UR4, 0x3 ;  /* 0x0000000410027c11 */ /* 0x042fe2000f8e18ff */
[----:B------:R-:W-:Y:S01]  /*1e00*/  NOP ;  /* 0x0000000000007918 */ /* 0x000fe20000000000 */
[----:B--2---:R-:W-:Y:S02]  /*1e10*/  SHF.L.U32 R3, R13, 0x1f, RZ ;  /* 0x0000001f0d037819 */ /* 0x004fe400000006ff */
[----:B------:R-:W-:Y:S02]  /*1e20*/  LEA R4, R16, UR4, 0x4 ;  /* 0x0000000410047c11 */ /* 0x000fe4000f8e20ff */
[----:B------:R-:W1:Y:S02]  /*1e30*/  SYNCS.PHASECHK.TRANS64.TRYWAIT P0, [R2+URZ+0x80], R3 ;  /* 0x00008003020075a7 */ /* 0x000e6400080011ff */
[----:B-1----:R-:W-:Y:S05]  /*1e40*/  @!P0 BRA `(.L_x_32) ;  /* 0x0000005800948947 */ /* 0x002fea0003800000 */
.L_x_118:
[----:B------:R-:W2:Y:S01]  /*1e50*/  LDS.128 R4, [R4+0x110] ;  /* 0x0001100004047984 */ /* 0x000ea20000000c00 */
[----:B---3--:R-:W-:Y:S01]  /*1e60*/  ISETP.GE.AND P0, PT, R40, 0x1, PT ;  /* 0x000000012800780c */ /* 0x008fe20003f06270 */
[----:B-1----:R-:W-:Y:S01]  /*1e70*/  VIADD R2, R2, 0x90 ;  /* 0x0000009002027836 */ /* 0x002fe20000000000 */
[----:B------:R-:W-:Y:S01]  /*1e80*/  @!PT LDS RZ, [RZ] ;  /* 0x00000000fffff984 */ /* 0x000fe20000000800 */
[----:B------:R-:W-:Y:S01]  /*1e90*/  @!PT LDS RZ, [RZ] ;  /* 0x00000000fffff984 */ /* 0x000fe20000000800 */
[----:B------:R-:W-:Y:S01]  /*1ea0*/  @!PT LDS RZ, [RZ] ;  /* 0x00000000fffff984 */ /* 0x000fe20000000800 */
[----:B------:R-:W-:Y:S01]  /*1eb0*/  @!PT LDS RZ, [RZ] ;  /* 0x00000000fffff984 */ /* 0x000fe20000000800 */
[----:B------:R1:W-:Y:S06]  /*1ec0*/  MEMBAR.ALL.CTA ;  /* 0x0000000000007992 */ /* 0x0003ec0000008000 */
[----:B-1----:R-:W1:Y:S01]  /*1ed0*/  FENCE.VIEW.ASYNC.S ;  /* 0x00000000000073c6 */ /* 0x002e620000000000 */
[----:B------:R-:W-:-:S04]  /*1ee0*/  PRMT R2, RZ, 0x654, R2 ;  /* 0x00000654ff027816 */ /* 0x000fc80000000002 */
[----:B-1----:R1:W-:Y:S01]  /*1ef0*/  SYNCS.ARRIVE.TRANS64.RED.A1T0 RZ, [R2+URZ], RZ ;  /* 0x000000ff02ff79a7 */ /* 0x0023e200081004ff */
[----:B--2---:R-:W-:-:S13]  /*1f00*/  LOP3.LUT P2, RZ, R6, 0x1, RZ, 0xc0, !PT ;  /* 0x0000000106ff7812 */ /* 0x004fda000784c0ff */
[----:B------:R-:W-:Y:S01]  /*1f10*/  @P2 SHF.R.U32.HI R3, RZ, 0x10, R5 ;  /* 0x00000010ff032819 */ /* 0x000fe20000011605 */
[----:B------:R-:W-:Y:S01]  /*1f20*/  VOTEU.ANY UP0, P2 ;  /* 0x0000000000ff7886 */ /* 0x000fe20001000100 */
[----:B------:R-:W-:Y:S02]  /*1f30*/  @P2 MOV R10, R4 ;  /* 0x00000004000a2202 */ /* 0x000fe40000000f00 */
[----:B------:R-:W-:Y:S02]  /*1f40*/  @P2 R2UR.BROADCAST UR8, R3 ;  /* 0x00000000030822ca */ /* 0x000fe400008e0000 */
[----:B------:R-:W-:-:S11]  /*1f50*/  @P2 LOP3.LUT R9, R5, 0xffff, RZ, 0xc0, !PT ;  /* 0x0000ffff05092812 */ /* 0x000fd600078ec0ff */
[----:B------:R-:W-:Y:S01]  /*1f60*/  @UP0 UMOV UR36, UR8 ;  /* 0x0000000800240c82 */ /* 0x000fe20008000000 */
[----:B-1----:R-:W-:Y:S05]  /*1f70*/  @!P0 BRA `(.L_x_33) ;  /* 0x0000000000b88947 */ /* 0x002fea0003800000 */
[----:B------:R-:W4:Y:S01]  /*1f80*/  LDC.64 R4, c[0x0][0xb18] ;  /* 0x0002c600ff047b82 */ /* 0x000f220000000a00 */
[----:B------:R-:W-:-:S07]  /*1f90*/  ISETP.NE.AND P3, PT, R40, 0x1, PT ;  /* 0x000000012800780c */ /* 0x000fce0003f65270 */
[----:B------:R-:W1:Y:S08]  /*1fa0*/  LDC.64 R6, c[0x0][0xb10] ;  /* 0x0002c400ff067b82 */ /* 0x000e700000000a00 */
[----:B------:R-:W2:Y:S08]  /*1fb0*/  LDC R14, c[0x0][0xb20] ;  /* 0x0002c800ff0e7b82 */ /* 0x000eb00000000800 */
[----:B------:R-:W3:Y:S01]  /*1fc0*/  LDC R15, c[0x0][0xb0c] ;  /* 0x0002c300ff0f7b82 */ /* 0x000ee20000000800 */
[----:B----4-:R-:W-:Y:S01]  /*1fd0*/  IMAD.HI.U32 R19, R0, R5, RZ ;  /* 0x0000000500137227 */ /* 0x010fe200078e00ff */
[----:B------:R-:W-:-:S03]  /*1fe0*/  ISETP.NE.AND P0, PT, R4, 0x1, PT ;  /* 0x000000010400780c */ /* 0x000fc60003f05270 */
[----:B------:R-:W-:-:S03]  /*1ff0*/  IMAD.HI.U32 R5, R9, R5, RZ ;  /* 0x0000000509057227 */ /* 0x000fc600078e00ff */
[----:B------:R-:W4:Y:S01]  /*2000*/  LDC.64 R2, c[0x0][0xb28] ;  /* 0x0002ca00ff027b82 */ /* 0x000f220000000a00 */
[----:B-1----:R-:W-:-:S04]  /*2010*/  IMAD.HI.U32 R20, R8, R6, RZ ;  /* 0x0000000608147227 */ /* 0x002fc800078e00ff */
[----:B------:R-:W-:Y:S01]  /*2020*/  IMAD.HI.U32 R21, R10, R6, RZ ;  /* 0x000000060a157227 */ /* 0x000fe200078e00ff */
[----:B------:R-:W-:Y:S02]  /*2030*/  SHF.R.U32.HI R20, RZ, R7, R20 ;  /* 0x00000007ff147219 */ /* 0x000fe40000011614 */
[-C--:B--2---:R-:W-:Y:S02]  /*2040*/  SHF.R.U32.HI R19, RZ, R14.reuse, R19 ;  /* 0x0000000eff137219 */ /* 0x084fe40000011613 */
[----:B------:R-:W-:Y:S02]  /*2050*/  SHF.R.U32.HI R5, RZ, R14, R5 ;  /* 0x0000000eff057219 */ /* 0x000fe40000011605 */
[----:B------:R-:W-:Y:S02]  /*2060*/  SEL R19, R0, R19, !P0 ;  /* 0x0000001300137207 */ /* 0x000fe40004000000 */
[----:B------:R-:W-:Y:S02]  /*2070*/  SHF.R.U32.HI R21, RZ, R7, R21 ;  /* 0x00000007ff157219 */ /* 0x000fe40000011615 */
[----:B---3--:R-:W-:-:S02]  /*2080*/  ISETP.NE.AND P1, PT, R15, 0x1, PT ;  /* 0x000000010f00780c */ /* 0x008fc40003f25270 */
[----:B------:R-:W-:Y:S02]  /*2090*/  SEL R5, R9, R5, !P0 ;  /* 0x0000000509057207 */ /* 0x000fe40004000000 */
[----:B------:R-:W-:Y:S02]  /*20a0*/  SEL R20, R8, R20, !P1 ;  /* 0x0000001408147207 */ /* 0x000fe40004800000 */
[----:B------:R-:W-:Y:S01]  /*20b0*/  SEL R21, R10, R21, !P1 ;  /* 0x000000150a157207 */ /* 0x000fe20004800000 */
[----:B----4-:R-:W-:-:S04]  /*20c0*/  IMAD.HI.U32 R18, R19, R2, RZ ;  /* 0x0000000213127227 */ /* 0x010fc800078e00ff */
        /* <DEDUP_REMOVED lines=10> */
[----:B------:R-:W-:-:S04]  /*2170*/  @!P0 IMAD.HI.U32 R7, R21, R2, RZ ;  /* 0x0000000215078227 */ /* 0x000fc800078e00ff */
[----:B------:R-:W-:Y:S01]  /*2180*/  IMAD.MOV R2, RZ, RZ, -R6 ;  /* 0x000000ffff027224 */ /* 0x000fe200078e0a06 */
[----:B------:R-:W-:Y:S02]  /*2190*/  @!P0 SHF.R.U32.HI R3, RZ, R3, R7 ;  /* 0x00000003ff038219 */ /* 0x000fe40000011607 */
[----:B------:R-:W-:Y:S01]  /*21a0*/  IADD3 R7, PT, PT, -R5, RZ, RZ ;  /* 0x000000ff05077210 */ /* 0x000fe20007ffe1ff */
[----:B------:R-:W-:Y:S01]  /*21b0*/  IMAD R2, R40, R2, R5 ;  /* 0x0000000228027224 */ /* 0x000fe200078e0205 */
        /* <DEDUP_REMOVED lines=10> */
.L_x_33:
[----:B------:R-:W1:Y:S02]  /*2260*/  LDCU UR8, c[0x0][0xb30] ;  /* 0x00016600ff0877ac */ /* 0x000e640008000800 */
[----:B-1----:R-:W-:-:S09]  /*2270*/  UISETP.NE.AND UP0, UPT, UR8, 0x1, UPT ;  /* 0x000000010800788c */ /* 0x002fd2000bf05270 */
[----:B------:R-:W-:Y:S05]  /*2280*/  BRA.U UP0, `(.L_x_34) ;  /* 0x0000000100407547 */ /* 0x000fea000b800000 */
[----:B------:R-:W1:Y:S08]  /*2290*/  LDC.64 R4, c[0x0][0xb10] ;  /* 0x0002c400ff047b82 */ /* 0x000e700000000a00 */
[----:B------:R-:W2:Y:S08]  /*22a0*/  LDC.64 R2, c[0x0][0xb18] ;  /* 0x0002c600ff027b82 */ /* 0x000eb00000000a00 */
[----:B------:R-:W3:Y:S08]  /*22b0*/  LDC R6, c[0x0][0xb20] ;  /* 0x0002c800ff067b82 */ /* 0x000ef00000000800 */
[----:B------:R-:W4:Y:S01]  /*22c0*/  LDC R7, c[0x0][0xb0c] ;  /* 0x0002c300ff077b82 */ /* 0x000f220000000800 */
[----:B-1----:R-:W-:-:S05]  /*22d0*/  IMAD.HI.U32 R4, R10, R4, RZ ;  /* 0x000000040a047227 */ /* 0x002fca00078e00ff */
[----:B------:R-:W-:Y:S01]  /*22e0*/  SHF.R.U32.HI R4, RZ, R5, R4 ;  /* 0x00000005ff047219 */ /* 0x000fe20000011604 */
[----:B--2---:R-:W-:Y:S01]  /*22f0*/  IMAD.HI.U32 R3, R9, R3, RZ ;  /* 0x0000000309037227 */ /* 0x004fe200078e00ff */
[----:B------:R-:W-:-:S04]  /*2300*/  ISETP.NE.AND P0, PT, R2, 0x1, PT ;  /* 0x000000010200780c */ /* 0x000fc80003f05270 */
[----:B---3--:R-:W-:-:S04]  /*2310*/  SHF.R.U32.HI R3, RZ, R6, R3 ;  /* 0x00000006ff037219 */ /* 0x008fc80000011603 */
[----:B------:R-:W-:Y:S02]  /*2320*/  SEL R3, R9, R3, !P0 ;  /* 0x0000000309037207 */ /* 0x000fe40004000000 */
[----:B----4-:R-:W-:-:S04]  /*2330*/  ISETP.NE.AND P1, PT, R7, 0x1, PT ;  /* 0x000000010700780c */ /* 0x010fc80003f25270 */
[----:B------:R-:W-:-:S05]  /*2340*/  SEL R4, R10, R4, !P1 ;  /* 0x000000040a047207 */ /* 0x000fca0004800000 */
[----:B------:R-:W-:Y:S02]  /*2350*/  IMAD.IADD R5, R3, 0x1, -R4 ;  /* 0x0000000103057824 */ /* 0x000fe400078e0a04 */
[----:B------:R-:W-:Y:S02]  /*2360*/  IMAD.IADD R3, R4, 0x1, -R3 ;  /* 0x0000000104037824 */ /* 0x000fe400078e0a03 */
[----:B------:R-:W-:Y:S02]  /*2370*/  IMAD R10, R5, R7, R10 ;  /* 0x00000007050a7224 */ /* 0x000fe400078e020a */
[----:B------:R-:W-:-:S07]  /*2380*/  IMAD R9, R3, R2, R9 ;  /* 0x0000000203097224 */ /* 0x000fce00078e0209 */
.L_x_34:
[----:B------:R-:W-:Y:S01]  /*2390*/  VIADD R16, R16, 0x1 ;  /* 0x0000000110107836 */ /* 0x000fe20000000000 */
[----:B------:R-:W-:Y:S01]  /*23a0*/  PLOP3.LUT P1, PT, PT, PT, PT, 0x80, 0x8 ;  /* 0x000000000008781c */ /* 0x000fe20003f2f070 */
[----:B------:R-:W-:Y:S02]  /*23b0*/  IMAD.IADD R15, R10, 0x1, R87 ;  /* 0x000000010a0f7824 */ /* 0x000fe400078e0257 */
[----:B------:R-:W-:Y:S01]  /*23c0*/  IMAD.IADD R14, R9, 0x1, R86 ;  /* 0x00000001090e7824 */ /* 0x000fe200078e0256 */
[----:B------:R-:W-:-:S04]  /*23d0*/  ISETP.NE.AND P0, PT, R16, 0x2, PT ;  /* 0x000000021000780c */ /* 0x000fc80003f05270 */
[----:B------:R-:W-:Y:S02]  /*23e0*/  SEL R2, RZ, 0x1, P0 ;  /* 0x00000001ff027807 */ /* 0x000fe40000000000 */
[----:B------:R-:W-:Y:S02]  /*23f0*/  SEL R16, R16, RZ, P0 ;  /* 0x000000ff10107207 */ /* 0x000fe40000000000 */
[----:B------:R-:W-:Y:S01]  /*2400*/  LOP3.LUT R13, R13, R2, RZ, 0x3c, !PT ;  /* 0x000000020d0d7212 */ /* 0x000fe200078e3cff */
[----:B------:R-:W-:Y:S06]  /*2410*/  @P2 BRA `(.L_x_35) ;  /* 0xfffffff000402947 */ /* 0x000fec000383ffff */
[----:B------:R-:W-:Y:S01]  /*2420*/  UIADD3 UR4, UPT, UPT, UR4, 0x20, URZ ;  /* 0x0000002004047890 */ /* 0x000fe2000fffe0ff */
[----:B------:R-:W-:-:S03]  /*2430*/  SHF.L.U32 R2, R17, 0x1f, RZ ;  /* 0x0000001f11027819 */ /* 0x000fc600000006ff */
[----:B------:R-:W-:-:S09]  /*2440*/  ULEA UR5, UR6, UR4, 0x3 ;  /* 0x0000000406057291 */ /* 0x000fd2000f8e18ff */
[----:B------:R-:W1:Y:S02]  /*2450*/  SYNCS.PHASECHK.TRANS64.TRYWAIT P0, [UR5], R2 ;  /* 0x00000002ff0075a7 */ /* 0x000e640008001105 */
[----:B-1----:R-:W-:Y:S05]  /*2460*/  @!P0 BRA `(.L_x_36) ;  /* 0x0000005400208947 */ /* 0x002fea0003800000 */
.L_x_120:
[----:B------:R-:W-:-:S04]  /*2470*/  UIADD3 UR6, UPT, UPT, UR6, 0x1, URZ ;  /* 0x0000000106067890 */ /* 0x000fc8000fffe0ff */
[----:B------:R-:W-:-:S04]  /*2480*/  UISETP.NE.AND UP0, UPT, UR6, 0x4, UPT ;  /* 0x000000040600788c */ /* 0x000fc8000bf05270 */
[----:B------:R-:W-:Y:S02]  /*2490*/  USEL UR7, URZ, 0x1, UP0 ;  /* 0x00000001ff077887 */ /* 0x000fe40008000000 */
[----:B------:R-:W-:-:S04]  /*24a0*/  USEL UR6, UR6, URZ, UP0 ;  /* 0x000000ff06067287 */ /* 0x000fc80008000000 */
[----:B------:R-:W-:Y:S01]  /*24b0*/  ULEA UR5, UR6, UR4, 0x3 ;  /* 0x0000000406057291 */ /* 0x000fe2000f8e18ff */
[----:B-1----:R-:W-:-:S04]  /*24c0*/  LOP3.LUT R2, R17, UR7, RZ, 0x3c, !PT ;  /* 0x0000000711027c12 */ /* 0x002fc8000f8e3cff */
[----:B------:R-:W-:-:S04]  /*24d0*/  SHF.L.U32 R3, R2, 0x1f, RZ ;  /* 0x0000001f02037819 */ /* 0x000fc800000006ff */
[----:B------:R-:W1:Y:S02]  /*24e0*/  SYNCS.PHASECHK.TRANS64.TRYWAIT P0, [UR5], R3 ;  /* 0x00000003ff0075a7 */ /* 0x000e640008001105 */
[----:B-1----:R-:W-:Y:S05]  /*24f0*/  @!P0 BRA `(.L_x_37) ;  /* 0x0000005400148947 */ /* 0x002fea0003800000 */
.L_x_122:
[----:B------:R-:W-:-:S04]  /*2500*/  UIADD3 UR6, UPT, UPT, UR6, 0x1, URZ ;  /* 0x0000000106067890 */ /* 0x000fc8000fffe0ff */
[----:B------:R-:W-:-:S04]  /*2510*/  UISETP.NE.AND UP0, UPT, UR6, 0x4, UPT ;  /* 0x000000040600788c */ /* 0x000fc8000bf05270 */
[----:B------:R-:W-:Y:S02]  /*2520*/  USEL UR7, URZ, 0x1, UP0 ;  /* 0x00000001ff077887 */ /* 0x000fe40008000000 */
[----:B------:R-:W-:-:S04]  /*2530*/  USEL UR6, UR6, URZ, UP0 ;  /* 0x000000ff06067287 */ /* 0x000fc80008000000 */
[----:B------:R-:W-:Y:S01]  /*2540*/  ULEA UR5, UR6, UR4, 0x3 ;  /* 0x0000000406057291 */ /* 0x000fe2000f8e18ff */
[----:B------:R-:W-:-:S04]  /*2550*/  LOP3.LUT R2, R2, UR7, RZ, 0x3c, !PT ;  /* 0x0000000702027c12 */ /* 0x000fc8000f8e3cff */
[----:B-1----:R-:W-:-:S04]  /*2560*/  SHF.L.U32 R3, R2, 0x1f, RZ ;  /* 0x0000001f02037819 */ /* 0x002fc800000006ff */
[----:B------:R-:W1:Y:S02]  /*2570*/  SYNCS.PHASECHK.TRANS64.TRYWAIT P0, [UR5], R3 ;  /* 0x00000003ff0075a7 */ /* 0x000e640008001105 */
[----:B-1----:R-:W-:Y:S05]  /*2580*/  @!P0 BRA `(.L_x_38) ;  /* 0x0000005400088947 */ /* 0x002fea0003800000 */
.L_x_124:
[----:B------:R-:W-:-:S04]  /*2590*/  UIADD3 UR6, UPT, UPT, UR6, 0x1, URZ ;  /* 0x0000000106067890 */ /* 0x000fc8000fffe0ff */
[----:B------:R-:W-:-:S04]  /*25a0*/  UISETP.NE.AND UP0, UPT, UR6, 0x4, UPT ;  /* 0x000000040600788c */ /* 0x000fc8000bf05270 */
[----:B------:R-:W-:Y:S02]  /*25b0*/  USEL UR5, URZ, 0x1, UP0 ;  /* 0x00000001ff057887 */ /* 0x000fe40008000000 */
[----:B------:R-:W-:-:S04]  /*25c0*/  USEL UR6, UR6, URZ, UP0 ;  /* 0x000000ff06067287 */ /* 0x000fc80008000000 */
[----:B------:R-:W-:Y:S01]  /*25d0*/  ULEA UR6, UR6, UR4, 0x3 ;  /* 0x0000000406067291 */ /* 0x000fe2000f8e18ff */
[----:B------:R-:W-:-:S04]  /*25e0*/  LOP3.LUT R2, R2, UR5, RZ, 0x3c, !PT ;  /* 0x0000000502027c12 */ /* 0x000fc8000f8e3cff */
[----:B------:R-:W-:Y:S01]  /*25f0*/  SHF.L.U32 R2, R2, 0x1f, RZ ;  /* 0x0000001f02027819 */ /* 0x000fe200000006ff */
[----:B-1--4-:R-:W-:-:S07]  /*2600*/  IMAD.U32 R0, RZ, RZ, UR6 ;  /* 0x00000006ff007e24 */ /* 0x012fce000f8e00ff */
.L_x_39:
[----:B-1----:R1:W2:Y:S02]  /*2610*/  SYNCS.PHASECHK.TRANS64.TRYWAIT P0, [R0+URZ], R2 ;  /* 0x00000002000075a7 */ /* 0x0022a400080011ff */
[----:B--2---:R-:W-:Y:S05]  /*2620*/  @!P0 NANOSLEEP.SYNCS 0x989680 ;  /* 0x009896800000895d */ /* 0x004fea0003900000 */
[----:B------:R-:W2:Y:S02]  /*2630*/  @!P0 SYNCS.PHASECHK.TRANS64 P0, [R0+URZ], R2 ;  /* 0x00000002000085a7 */ /* 0x000ea400080010ff */
[----:B--2---:R-:W-:Y:S05]  /*2640*/  @P0 EXIT ;  /* 0x000000000000094d */ /* 0x004fea0003800000 */
[----:B------:R-:W-:Y:S05]  /*2650*/  BRA `(.L_x_39) ;  /* 0xfffffffc00ec7947 */ /* 0x000fea000383ffff */
.L_x_17:
[----:B------:R-:W-:-:S04]  /*2660*/  UISETP.NE.AND UP1, UPT, UR37, URZ, UPT ;  /* 0x000000ff2500728c */ /* 0x000fc8000bf25270 */
[----:B------:R-:W-:-:S09]  /*2670*/  UISETP.NE.OR UP1, UPT, UR8, 0x1, UP1 ;  /* 0x000000010800788c */ /* 0x000fd20008f25670 */
[----:B------:R-:W-:Y:S05]  /*2680*/  BRA.U UP1, `(.L_x_40) ;  /* 0x0000000501487547 */ /* 0x000fea000b800000 */
[----:B------:R-:W-:Y:S01]  /*2690*/  ISETP.NE.AND P2, PT, R2, RZ, PT ;  /* 0x000000ff0200720c */ /* 0x000fe20003f45270 */
[----:B------:R-:W-:Y:S01]  /*26a0*/  IMAD.MOV.U32 R12, RZ, RZ, 0x1 ;  /* 0x00000001ff0c7424 */ /* 0x000fe200078e00ff */
[----:B------:R-:W-:Y:S02]  /*26b0*/  CS2R R10, SRZ ;  /* 0x00000000000a7805 */ /* 0x000fe4000001ff00 */
[----:B------:R-:W-:Y:S01]  /*26c0*/  CS2R R8, SRZ ;  /* 0x0000000000087805 */ /* 0x000fe2000001ff00 */
[----:B------:R-:W-:Y:S01]  /*26d0*/  UMOV UR4, 0x400 ;  /* 0x0000040000047882 */ /* 0x000fe20000000000 */
[----:B------:R-:W-:Y:S01]  /*26e0*/  UMOV UR6, URZ ;  /* 0x000000ff00067c82 */ /* 0x000fe20008000000 */
[----:B------:R-:W-:-:S12]  /*26f0*/  ULEA UR37, UR37, UR4, 0x18 ;  /* 0x0000000425257291 */ /* 0x000fd8000f8ec0ff */
.L_x_44:
[----:B------:R-:W-:Y:S02]  /*2700*/  LEA R0, R8, UR37, 0x3 ;  /* 0x0000002508007c11 */ /* 0x000fe4000f8e18ff */
[----:B------:R-:W-:-:S03]  /*2710*/  SHF.L.U32 R4, R9, 0x1f, RZ ;  /* 0x0000001f09047819 */ /* 0x000fc600000006ff */
[----:B------:R-:W-:Y:S01]  /*2720*/  VIADD R5, R0, 0xf0 ;  /* 0x000000f000057836 */ /* 0x000fe20000000000 */
[----:B------:R-:W1:Y:S02]  /*2730*/  SYNCS.PHASECHK.TRANS64.TRYWAIT P0, [R0+URZ+0xe0], R4 ;  /* 0x0000e004000075a7 */ /* 0x000e6400080011ff */
[----:B-1----:R-:W-:Y:S05]  /*2740*/  @!P0 BRA `(.L_x_41) ;  /* 0x0000005000b08947 */ /* 0x002fea0003800000 */
.L_x_125:
[----:B------:R-:W-:Y:S01]  /*2750*/  ULEA UR5, UR6, UR37, 0x3 ;  /* 0x0000002506057291 */ /* 0x000fe2000f8e18ff */
[----:B-1----:R-:W-:Y:S01]  /*2760*/  PRMT R0, RZ, 0x654, R5 ;  /* 0x00000654ff007816 */ /* 0x002fe20000000005 */
[----:B------:R-:W-:Y:S01]  /*2770*/  @!P2 IMAD.MOV.U32 R4, RZ, RZ, 0x10 ;  /* 0x00000010ff04a424 */ /* 0x000fe200078e00ff */
[----:B------:R-:W-:Y:S01]  /*2780*/  SHF.L.U32 R5, R12, 0x1f, RZ ;  /* 0x0000001f0c057819 */ /* 0x000fe200000006ff */
[----:B------:R-:W-:Y:S01]  /*2790*/  UIADD3 UR4, UPT, UPT, UR5, 0x80, URZ ;  /* 0x0000008005047890 */ /* 0x000fe2000fffe0ff */
[----:B------:R1:W-:Y:S05]  /*27a0*/  SYNCS.ARRIVE.TRANS64.RED.A1T0 RZ, [R0+URZ], RZ ;  /* 0x000000ff00ff79a7 */ /* 0x0003ea00081004ff */
[----:B------:R-:W-:Y:S01]  /*27b0*/  IMAD.U32 R6, RZ, RZ, UR4 ;  /* 0x00000004ff067e24 */ /* 0x000fe2000f8e00ff */
[----:B------:R-:W2:Y:S04]  /*27c0*/  SYNCS.PHASECHK.TRANS64.TRYWAIT P0, [UR5+0x90], R5 ;  /* 0x00009005ff0075a7 */ /* 0x000ea80008001105 */
[----:B------:R-:W-:Y:S01]  /*27d0*/  PRMT R6, R2, 0x654, R6 ;  /* 0x0000065402067816 */ /* 0x000fe20000000006 */
[----:B-12---:R-:W-:Y:S06]  /*27e0*/  @!P0 BRA `(.L_x_42) ;  /* 0x00000050009c8947 */ /* 0x006fec0003800000 */
.L_x_127:
[----:B------:R-:W-:Y:S01]  /*27f0*/  ULEA UR4, UR6, UR37, 0x4 ;  /* 0x0000002506047291 */ /* 0x000fe2000f8e20ff */
[----:B------:R-:W-:Y:S01]  /*2800*/  SEL R3, R6, R3, !P2 ;  /* 0x0000000306037207 */ /* 0x000fe20005000000 */
[----:B------:R-:W-:Y:S01]  /*2810*/  UIADD3 UR5, UPT, UPT, UR5, 0x80, URZ ;  /* 0x0000008005057890 */ /* 0x000fe2000fffe0ff */
[----:B-1----:R-:W-:Y:S01]  /*2820*/  LEA R0, R11, UR37, 0x3 ;  /* 0x000000250b007c11 */ /* 0x002fe2000f8e18ff */
[----:B------:R-:W-:Y:S01]  /*2830*/  UIADD3 UR4, UPT, UPT, UR4, 0x110, URZ ;  /* 0x0000011004047890 */ /* 0x000fe2000fffe0ff */
[----:B------:R1:W-:Y:S01]  /*2840*/  @!P2 SYNCS.ARRIVE.TRANS64.RED RZ, [R3+URZ], R4 ;  /* 0x0000000403ffa9a7 */ /* 0x0003e200080004ff */
[----:B------:R-:W-:Y:S01]  /*2850*/  UIADD3 UR6, UPT, UPT, UR6, 0x1, URZ ;  /* 0x0000000106067890 */ /* 0x000fe2000fffe0ff */
[----:B------:R-:W-:-:S03]  /*2860*/  VIADD R8, R8, 0x1 ;  /* 0x0000000108087836 */ /* 0x000fc60000000000 */
[----:B------:R-:W-:Y:S02]  /*2870*/  UISETP.NE.AND UP0, UPT, UR6, 0x2, UPT ;  /* 0x000000020600788c */ /* 0x000fe4000bf05270 */
[----:B------:R-:W-:Y:S01]  /*2880*/  ISETP.NE.AND P0, PT, R8, 0x2, PT ;  /* 0x000000020800780c */ /* 0x000fe20003f05270 */
[----:B------:R-:W-:Y:S06]  /*2890*/  UGETNEXTWORKID.BROADCAST [UR4], [UR5] ;  /* 0x00000000040073ca */ /* 0x000fec0008000100 */
[----:B------:R-:W-:Y:S02]  /*28a0*/  USEL UR4, URZ, 0x1, UP0 ;  /* 0x00000001ff047887 */ /* 0x000fe40008000000 */
[----:B------:R-:W-:-:S04]  /*28b0*/  USEL UR6, UR6, URZ, UP0 ;  /* 0x000000ff06067287 */ /* 0x000fc80008000000 */
[----:B------:R-:W-:Y:S02]  /*28c0*/  LOP3.LUT R12, R12, UR4, RZ, 0x3c, !PT ;  /* 0x000000040c0c7c12 */ /* 0x000fe4000f8e3cff */
[----:B-1----:R-:W-:-:S04]  /*28d0*/  SHF.L.U32 R4, R10, 0x1f, RZ ;  /* 0x0000001f0a047819 */ /* 0x002fc800000006ff */
[----:B------:R-:W1:Y:S02]  /*28e0*/  SYNCS.PHASECHK.TRANS64.TRYWAIT P1, [R0+URZ+0x80], R4 ;  /* 0x00008004000075a7 */ /* 0x000e6400080211ff */
[----:B-1----:R-:W-:Y:S05]  /*28f0*/  @!P1 BRA `(.L_x_43) ;  /* 0x0000005000709947 */ /* 0x002fea0003800000 */
.L_x_128:
[C---:B-1----:R-:W-:Y:S01]  /*2900*/  LEA R4, R11.reuse, UR37, 0x4 ;  /* 0x000000250b047c11 */ /* 0x042fe2000f8e20ff */
[----:B------:R-:W-:Y:S01]  /*2910*/  VIADD R0, R0, 0x90 ;  /* 0x0000009000007836 */ /* 0x000fe20000000000 */
[----:B------:R-:W-:Y:S01]  /*2920*/  SEL R8, R8, RZ, P0 ;  /* 0x000000ff08087207 */ /* 0x000fe20000000000 */
[----:B------:R-:W-:-:S03]  /*2930*/  VIADD R11, R11, 0x1 ;  /* 0x000000010b0b7836 */ /* 0x000fc60000000000 */
[----:B------:R-:W1:Y:S01]  /*2940*/  LDS.128 R4, [R4+0x110] ;  /* 0x0001100004047984 */ /* 0x000e620000000c00 */
[----:B------:R-:W-:Y:S02]  /*2950*/  PRMT R0, RZ, 0x654, R0 ;  /* 0x00000654ff007816 */ /* 0x000fe40000000000 */
[C---:B------:R-:W-:Y:S01]  /*2960*/  ISETP.NE.AND P1, PT, R11.reuse, 0x2, PT ;  /* 0x000000020b00780c */ /* 0x040fe20003f25270 */
[----:B------:R-:W-:Y:S01]  /*2970*/  @!PT LDS RZ, [RZ] ;  /* 0x00000000fffff984 */ /* 0x000fe20000000800 */
[----:B------:R-:W-:Y:S01]  /*2980*/  @!PT LDS RZ, [RZ] ;  /* 0x00000000fffff984 */ /* 0x000fe20000000800 */
[----:B------:R-:W-:Y:S01]  /*2990*/  @!PT LDS RZ, [RZ] ;  /* 0x00000000fffff984 */ /* 0x000fe20000000800 */
[----:B------:R-:W-:Y:S01]  /*29a0*/  @!PT LDS RZ, [RZ] ;  /* 0x00000000fffff984 */ /* 0x000fe20000000800 */
[----:B------:R2:W-:Y:S06]  /*29b0*/  MEMBAR.ALL.CTA ;  /* 0x0000000000007992 */ /* 0x0005ec0000008000 */
[----:B--2---:R-:W2:Y:S01]  /*29c0*/  FENCE.VIEW.ASYNC.S ;  /* 0x00000000000073c6 */ /* 0x004ea20000000000 */
[----:B------:R-:W-:Y:S01]  /*29d0*/  SEL R11, R11, RZ, P1 ;  /* 0x000000ff0b0b7207 */ /* 0x000fe20000800000 */
[----:B--2---:R2:W-:Y:S01]  /*29e0*/  SYNCS.ARRIVE.TRANS64.RED.A1T0 RZ, [R0+URZ], RZ ;  /* 0x000000ff00ff79a7 */ /* 0x0045e200081004ff */
[----:B-1----:R-:W-:-:S02]  /*29f0*/  LOP3.LUT P3, RZ, R6, 0x1, RZ, 0xc0, !PT ;  /* 0x0000000106ff7812 */ /* 0x002fc4000786c0ff */
[----:B------:R-:W-:-:S04]  /*2a00*/  SEL R4, RZ, 0x1, P1 ;  /* 0x00000001ff047807 */ /* 0x000fc80000800000 */
[----:B------:R-:W-:Y:S02]  /*2a10*/  LOP3.LUT R10, R10, R4, RZ, 0x3c, !PT ;  /* 0x000000040a0a7212 */ /* 0x000fe400078e3cff */
[----:B--2---:R-:W-:-:S04]  /*2a20*/  SEL R0, RZ, 0x1, P0 ;  /* 0x00000001ff007807 */ /* 0x004fc80000000000 */
[----:B------:R-:W-:Y:S01]  /*2a30*/  LOP3.LUT R9, R9, R0, RZ, 0x3c, !PT ;  /* 0x0000000009097212 */ /* 0x000fe200078e3cff */
[----:B------:R-:W-:Y:S06]  /*2a40*/  @P3 BRA `(.L_x_44) ;  /* 0xfffffffc002c3947 */ /* 0x000fec000383ffff */
[----:B------:R-:W-:Y:S01]  /*2a50*/  ULEA UR5, UR6, UR37, 0x3 ;  /* 0x0000002506057291 */ /* 0x000fe2000f8e18ff */
[----:B------:R-:W-:-:S08]  /*2a60*/  SHF.L.U32 R2, R12, 0x1f, RZ ;  /* 0x0000001f0c027819 */ /* 0x000fd000000006ff */
[----:B------:R-:W1:Y:S02]  /*2a70*/  SYNCS.PHASECHK.TRANS64 P0, [UR5+0x90], R2 ;  /* 0x00009002ff0075a7 */ /* 0x000e640008001005 */
[----:B-1----:R-:W-:Y:S05]  /*2a80*/  @P0 BRA `(.L_x_45) ;  /* 0x0000000000080947 */ /* 0x002fea0003800000 */
[----:B------:R-:W1:Y:S02]  /*2a90*/  SYNCS.PHASECHK.TRANS64.TRYWAIT P0, [UR5+0x90], R2 ;  /* 0x00009002ff0075a7 */ /* 0x000e640008001105 */
[----:B-1----:R-:W-:Y:S05]  /*2aa0*/  @!P0 BRA `(.L_x_46) ;  /* 0x0000005000188947 */ /* 0x002fea0003800000 */
.L_x_45:
[----:B------:R-:W-:-:S04]  /*2ab0*/  UIADD3 UR4, UPT, UPT, UR6, 0x1, URZ ;  /* 0x0000000106047890 */ /* 0x000fc8000fffe0ff */
[----:B------:R-:W-:-:S04]  /*2ac0*/  UISETP.NE.AND UP0, UPT, UR4, 0x2, UPT ;  /* 0x000000020400788c */ /* 0x000fc8000bf05270 */
[----:B------:R-:W-:Y:S02]  /*2ad0*/  USEL UR7, URZ, 0x1, UP0 ;  /* 0x00000001ff077887 */ /* 0x000fe40008000000 */
[----:B------:R-:W-:-:S04]  /*2ae0*/  USEL UR4, UR4, URZ, UP0 ;  /* 0x000000ff04047287 */ /* 0x000fc80008000000 */
[----:B------:R-:W-:Y:S01]  /*2af0*/  ULEA UR4, UR4, UR37, 0x3 ;  /* 0x0000002504047291 */ /* 0x000fe2000f8e18ff */
[----:B-1----:R-:W-:-:S04]  /*2b00*/  LOP3.LUT R2, R12, UR7, RZ, 0x3c, !PT ;  /* 0x000000070c027c12 */ /* 0x002fc8000f8e3cff */
[----:B------:R-:W-:-:S04]  /*2b10*/  SHF.L.U32 R0, R2, 0x1f, RZ ;  /* 0x0000001f02007819 */ /* 0x000fc800000006ff */
[----:B------:R-:W1:Y:S02]  /*2b20*/  SYNCS.PHASECHK.TRANS64 P0, [UR4+0x90], R0 ;  /* 0x00009000ff0075a7 */ /* 0x000e640008001004 */
[----:B-1----:R-:W-:Y:S05]  /*2b30*/  @P0 EXIT ;  /* 0x000000000000094d */ /* 0x002fea0003800000 */
[----:B------:R-:W-:Y:S02]  /*2b40*/  SHF.L.U32 R2, R2, 0x1f, RZ ;  /* 0x0000001f02027819 */ /* 0x000fe400000006ff */
[----:B------:R-:W-:-:S07]  /*2b50*/  MOV R0, UR4 ;  /* 0x0000000400007c02 */ /* 0x000fce0008000f00 */
.L_x_47:
[----:B-1----:R1:W2:Y:S02]  /*2b60*/  SYNCS.PHASECHK.TRANS64.TRYWAIT P0, [R0+URZ+0x90], R2 ;  /* 0x00009002000075a7 */ /* 0x0022a400080011ff */
[----:B--2---:R-:W-:Y:S05]  /*2b70*/  @!P0 NANOSLEEP.SYNCS 0x989680 ;  /* 0x009896800000895d */ /* 0x004fea0003900000 */
[----:B------:R-:W2:Y:S02]  /*2b80*/  @!P0 SYNCS.PHASECHK.TRANS64 P0, [R0+URZ+0x90], R2 ;  /* 0x00009002000085a7 */ /* 0x000ea400080010ff */
[----:B--2---:R-:W-:Y:S05]  /*2b90*/  @P0 EXIT ;  /* 0x000000000000094d */ /* 0x004fea0003800000 */
[----:B------:R-:W-:Y:S05]  /*2ba0*/  BRA `(.L_x_47) ;  /* 0xfffffffc00ec7947 */ /* 0x000fea000383ffff */
.L_x_40:
[----:B------:R-:W-:-:S09]  /*2bb0*/  UISETP.NE.AND UP1, UPT, UR8, URZ, UPT ;  /* 0x000000ff0800728c */ /* 0x000fd2000bf25270 */
[----:B------:R-:W-:Y:S05]  /*2bc0*/  BRA.U UP1, `(.L_x_48) ;  /* 0x0000001101247547 */ /* 0x000fea000b800000 */
[----:B------:R-:W-:Y:S01]  /*2bd0*/  UMOV UR4, 0x40 ;  /* 0x0000004000047882 */ /* 0x000fe20000000000 */
[----:B------:R-:W-:Y:S01]  /*2be0*/  NOP ;  /* 0x0000000000007918 */ /* 0x000fe20000000000 */
[----:B------:R-:W-:Y:S01]  /*2bf0*/  ULEA UR4, UR37, UR4, 0x18 ;  /* 0x0000000425047291 */ /* 0x000fe2000f8ec0ff */
[----:B------:R-:W-:Y:S02]  /*2c00*/  UMOV UR5, 0x400 ;  /* 0x0000040000057882 */ /* 0x000fe40000000000 */
[----:B------:R-:W-:-:S06]  /*2c10*/  ULEA UR37, UR37, UR5, 0x18 ;  /* 0x0000000525257291 */ /* 0x000fcc000f8ec0ff */
[----:B------:R-:W1:Y:S02]  /*2c20*/  LDS.U8 R0, [UR4+0x1c] ;  /* 0x00001c04ff007984 */ /* 0x000e640008000000 */
[----:B-1----:R-:W-:-:S13]  /*2c30*/  ISETP.NE.AND P0, PT, R0, RZ, PT ;  /* 0x000000ff0000720c */ /* 0x002fda0003f05270 */
[----:B------:R-:W-:Y:S05]  /*2c40*/  @P0 BRA `(.L_x_49) ;  /* 0x0000000000580947 */ /* 0x000fea0003800000 */
[----:B------:R-:W-:-:S13]  /*2c50*/  ELECT P0, URZ, PT ;  /* 0x0000000000ff782f */ /* 0x000fda0003800000 */
[----:B------:R-:W-:Y:S05]  /*2c60*/  @!P0 BRA `(.L_x_50) ;  /* 0x0000000000608947 */ /* 0x000fea0003800000 */
[----:B------:R-:W-:Y:S01]  /*2c70*/  UMOV UR5, 0x10 ;  /* 0x0000001000057882 */ /* 0x000fe20000000000 */
[----:B------:R-:W-:Y:S01]  /*2c80*/  HFMA2 R0, -RZ, RZ, 0, 5.9604644775390625e-08 ;  /* 0x00000001ff007431 */ /* 0x000fe200000001ff */
[----:B------:R-:W-:-:S03]  /*2c90*/  MOV R2, 0xffff ;  /* 0x0000ffff00027802 */ /* 0x000fc60000000f00 */
[----:B------:R-:W-:Y:S04]  /*2ca0*/  DEPBAR.LE SB1, 0x36 ;  /* 0x00009d800000791a */ /* 0x000fe80000000000 */
[----:B------:R-:W1:Y:S02]  /*2cb0*/  UTCATOMSWS.FIND_AND_SET.ALIGN UP0, UR5, UR5 ;  /* 0x00000005000575e3 */ /* 0x000e640008000800 */
[----:B-1----:R-:W-:Y:S01]  /*2cc0*/  MOV R3, UR5 ;  /* 0x0000000500037c02 */ /* 0x002fe20008000f00 */
[----:B------:R-:W-:Y:S06]  /*2cd0*/  BRA.U UP0, `(.L_x_51) ;  /* 0x0000000100187547 */ /* 0x000fec000b800000 */
.L_x_52:
[----:B------:R-:W-:Y:S05]  /*2ce0*/  NANOSLEEP 0x64 ;  /* 0x000000640000795d */ /* 0x000fea0003800000 */
[----:B------:R-:W-:-:S05]  /*2cf0*/  UMOV UR5, 0x10 ;  /* 0x0000001000057882 */ /* 0x000fca0000000000 */
[----:B------:R-:W-:Y:S04]  /*2d00*/  DEPBAR.LE SB1, 0x36 ;  /* 0x00009d800000791a */ /* 0x000fe80000000000 */
[----:B------:R-:W1:Y:S02]  /*2d10*/  UTCATOMSWS.FIND_AND_SET.ALIGN UP0, UR5, UR5 ;  /* 0x00000005000575e3 */ /* 0x000e640008000800 */
[----:B-1----:R-:W-:Y:S01]  /*2d20*/  MOV R3, UR5 ;  /* 0x0000000500037c02 */ /* 0x002fe20008000f00 */
[----:B------:R-:W-:Y:S05]  /*2d30*/  BRA.U !UP0, `(.L_x_52) ;  /* 0xfffffffd08e87547 */ /* 0x000fea000b83ffff */
.L_x_51:
[-C--:B------:R-:W-:Y:S02]  /*2d40*/  SHF.L.U32 R2, R2, R3.reuse, RZ ;  /* 0x0000000302027219 */ /* 0x080fe400000006ff */
[----:B------:R-:W-:Y:S01]  /*2d50*/  SHF.L.U32 R0, R0, R3, RZ ;  /* 0x0000000300007219 */ /* 0x000fe200000006ff */
[----:B------:R-:W-:Y:S02]  /*2d60*/  IMAD.SHL.U32 R3, R3, 0x20, RZ ;  /* 0x0000002003037824 */ /* 0x000fe400078e00ff */
[----:B------:R1:W-:Y:S04]  /*2d70*/  ATOMS.OR RZ, [UR4+0x14], R2 ;  /* 0x00001402ffff798c */ /* 0x0003e8000b000004 */
[----:B------:R1:W-:Y:S04]  /*2d80*/  ATOMS.OR RZ, [UR4+0x18], R0 ;  /* 0x00001800ffff798c */ /* 0x0003e8000b000004 */
[----:B------:R1:W-:Y:S01]  /*2d90*/  STS [UR37+0x130], R3 ;  /* 0x00013003ff007988 */ /* 0x0003e20008000825 */
[----:B------:R-:W-:Y:S05]  /*2da0*/  BRA `(.L_x_50) ;  /* 0x0000000000107947 */ /* 0x000fea0003800000 */
.L_x_49:
[----:B------:R-:W-:Y:S02]  /*2db0*/  MOV R0, 0xffffffff ;  /* 0xffffffff00007802 */ /* 0x000fe40000000f00 */
[----:B------:R-:W-:-:S03]  /*2dc0*/  MOV R2, 0x2df0 ;  /* 0x00002df000027802 */ /* 0x000fc60000000f00 */
[----:B------:R1:W-:Y:S04]  /*2dd0*/  STS [UR37+0x130], R0 ;  /* 0x00013000ff007988 */ /* 0x0003e80008000825 */
[----:B-1-3-5:R-:W-:Y:S05]  /*2de0*/  CALL.REL.NOINC `($__internal_1_$__cuda_sm10x_tcgen05_guardrail_trap_phase_invalid_during_alloc) ;  /* 0x0000005000ec7944 */ /* 0x02afea0003c00000 */
.L_x_50:
[----:B------:R-:W-:Y:S05]  /*2df0*/  WARPSYNC.ALL ;  /* 0x0000000000007948 */ /* 0x000fea0003800000 */
[----:B------:R-:W2:Y:S01]  /*2e00*/  S2UR UR5, SR_CgaCtaId ;  /* 0x00000000000579c3 */ /* 0x000ea20000008800 */
[----:B------:R-:W-:Y:S01]  /*2e10*/  UMOV UR4, 0x400 ;  /* 0x0000040000047882 */ /* 0x000fe20000000000 */
[----:B------:R-:W-:-:S06]  /*2e20*/  NOP ;  /* 0x0000000000007918 */ /* 0x000fcc0000000000 */
[----:B------:R-:W-:Y:S06]  /*2e30*/  BAR.ARV 0x6, 0xa0 ;  /* 0x0182800000007b1d */ /* 0x000fec0000002000 */
[----:B------:R-:W4:Y:S01]  /*2e40*/  LDCU UR7, c[0x0][0x38c] ;  /* 0x00007180ff0777ac */ /* 0x000f220008000800 */
[----:B------:R-:W-:Y:S01]  /*2e50*/  IMAD.MOV.U32 R11, RZ, RZ, 0x1 ;  /* 0x00000001ff0b7424 */ /* 0x000fe200078e00ff */
[----:B------:R-:W-:Y:S01]  /*2e60*/  CS2R R8, SRZ ;  /* 0x0000000000087805 */ /* 0x000fe2000001ff00 */
[----:B------:R-:W-:Y:S01]  /*2e70*/  IMAD.MOV.U32 R10, RZ, RZ, RZ ;  /* 0x000000ffff0a7224 */ /* 0x000fe200078e00ff */
[----:B------:R-:W3:Y:S01]  /*2e80*/  LDCU UR6, c[0x0][0x38c] ;  /* 0x00007180ff0677ac */ /* 0x000ee20008000800 */
[----:B------:R-:W-:Y:S01]  /*2e90*/  UMOV UR15, URZ ;  /* 0x000000ff000f7c82 */ /* 0x000fe20008000000 */
[----:B------:R-:W-:Y:S01]  /*2ea0*/  UMOV UR14, URZ ;  /* 0x000000ff000e7c82 */ /* 0x000fe20008000000 */
[----:B--2---:R-:W-:Y:S01]  /*2eb0*/  ULEA UR5, UR5, UR4, 0x18 ;  /* 0x0000000405057291 */ /* 0x004fe2000f8ec0ff */
[----:B------:R-:W-:Y:S01]  /*2ec0*/  UMOV UR32, 0x0 ;  /* 0x0000000000207882 */ /* 0x000fe20000000000 */
[----:B------:R-:W-:-:S02]  /*2ed0*/  UMOV UR33, 0x8100010 ;  /* 0x0810001000217882 */ /* 0x000fc40000000000 */
[----:B------:R-:W-:Y:S02]  /*2ee0*/  UIADD3 UR9, UPT, UPT, UR5, 0x6400, URZ ;  /* 0x0000640005097890 */ /* 0x000fe4000fffe0ff */
[----:B------:R-:W-:Y:S02]  /*2ef0*/  UIADD3 UR10, UPT, UPT, UR5, 0x26400, URZ ;  /* 0x00026400050a7890 */ /* 0x000fe4000fffe0ff */
[----:B----4-:R-:W-:Y:S01]  /*2f00*/  UIADD3 UR7, UPT, UPT, UR7, 0x7f, URZ ;  /* 0x0000007f07077890 */ /* 0x010fe2000fffe0ff */
[----:B-1----:R-:W1:Y:S01]  /*2f10*/  LDS R0, [UR5+0x130] ;  /* 0x00013005ff007984 */ /* 0x002e620008000800 */
[----:B------:R-:W-:Y:S02]  /*2f20*/  USHF.R.U32.HI UR9, URZ, 0x4, UR9 ;  /* 0x00000004ff097899 */ /* 0x000fe40008011609 */
[----:B------:R-:W-:Y:S02]  /*2f30*/  USHF.R.S32.HI UR4, URZ, 0x1f, UR7 ;  /* 0x0000001fff047899 */ /* 0x000fe40008011407 */
[----:B------:R-:W-:-:S02]  /*2f40*/  USHF.R.U32.HI UR10, URZ, 0x4, UR10 ;  /* 0x00000004ff0a7899 */ /* 0x000fc4000801160a */
[----:B------:R-:W-:Y:S02]  /*2f50*/  ULEA.HI UR4, UR4, UR7, URZ, 0x7 ;  /* 0x0000000704047291 */ /* 0x000fe4000f8f38ff */
[----:B------:R-:W-:Y:S02]  /*2f60*/  ULOP3.LUT UR9, UR9, 0x3fff, URZ, 0xc0, !UPT ;  /* 0x00003fff09097892 */ /* 0x000fe4000f8ec0ff */
[----:B------:R-:W-:Y:S02]  /*2f70*/  USHF.R.S32.HI UR4, URZ, 0x7, UR4 ;  /* 0x00000007ff047899 */ /* 0x000fe40008011404 */
[----:B------:R-:W-:Y:S02]  /*2f80*/  ULOP3.LUT UR10, UR10, 0x3fff, URZ, 0xc0, !UPT ;  /* 0x00003fff0a0a7892 */ /* 0x000fe4000f8ec0ff */
[----:B------:R-:W-:Y:S01]  /*2f90*/  UISETP.LT.AND UP0, UPT, UR4, 0x1, UPT ;  /* 0x000000010400788c */ /* 0x000fe2000bf01270 */
[----:B------:R-:W-:Y:S01]  /*2fa0*/  UMOV UR30, 0x0 ;  /* 0x00000000001e7882 */ /* 0x000fe20000000000 */
[----:B------:R-:W-:-:S02]  /*2fb0*/  UMOV UR31, 0x8100010 ;  /* 0x08100010001f7882 */ /* 0x000fc40000000000 */
[----:B------:R-:W-:Y:S01]  /*2fc0*/  USEL UR8, UR4, 0x1, !UP0 ;  /* 0x0000000104087887 */ /* 0x000fe2000c000000 */
[----:B------:R-:W-:Y:S01]  /*2fd0*/  UMOV UR28, 0x0 ;  /* 0x00000000001c7882 */ /* 0x000fe20000000000 */
[----:B------:R-:W-:Y:S01]  /*2fe0*/  UMOV UR29, 0x8100010 ;  /* 0x08100010001d7882 */ /* 0x000fe20000000000 */
[----:B------:R-:W-:Y:S01]  /*2ff0*/  UMOV UR26, 0x0 ;  /* 0x00000000001a7882 */ /* 0x000fe20000000000 */
[----:B------:R-:W-:Y:S01]  /*3000*/  UMOV UR27, 0x8100010 ;  /* 0x08100010001b7882 */ /* 0x000fe20000000000 */
[----:B------:R-:W-:Y:S01]  /*3010*/  UMOV UR24, 0x0 ;  /* 0x0000000000187882 */ /* 0x000fe20000000000 */
[----:B------:R-:W-:Y:S01]  /*3020*/  UMOV UR25, 0x8100010 ;  /* 0x0810001000197882 */ /* 0x000fe20000000000 */
[----:B------:R-:W-:Y:S01]  /*3030*/  UMOV UR22, 0x0 ;  /* 0x0000000000167882 */ /* 0x000fe20000000000 */
[----:B------:R-:W-:Y:S01]  /*3040*/  UMOV UR23, 0x8100010 ;  /* 0x0810001000177882 */ /* 0x000fe20000000000 */
[----:B------:R-:W-:Y:S02]  /*3050*/  ULOP3.LUT UR9, UR9, 0x10000, URZ, 0xfc, !UPT ;  /* 0x0001000009097892 */ /* 0x000fe4000f8efcff */
[----:B------:R-:W-:-:S02]  /*3060*/  ULOP3.LUT UR10, UR10, 0x10000, URZ, 0xfc, !UPT ;  /* 0x000100000a0a7892 */ /* 0x000fc4000f8efcff */
[----:B------:R-:W-:Y:S02]  /*3070*/  UIADD3 UR8, UPT, UPT, -UR8, URZ, URZ ;  /* 0x000000ff08087290 */ /* 0x000fe4000fffe1ff */
[----:B---3--:R-:W-:Y:S01]  /*3080*/  UISETP.GE.AND UP3, UPT, UR6, 0x1, UPT ;  /* 0x000000010600788c */ /* 0x008fe2000bf66270 */
[----:B------:R-:W-:Y:S01]  /*3090*/  UMOV UR20, 0x0 ;  /* 0x0000000000147882 */ /* 0x000fe20000000000 */
[----:B------:R-:W-:Y:S01]  /*30a0*/  UMOV UR21, 0x8100010 ;  /* 0x0810001000157882 */ /* 0x000fe20000000000 */
[----:B------:R-:W-:Y:S01]  /*30b0*/  UMOV UR18, 0x0 ;  /* 0x0000000000127882 */ /* 0x000fe20000000000 */
[----:B-1----:R-:W-:Y:S01]  /*30c0*/  R2UR UR16, R0 ;  /* 0x00000000001072ca */ /* 0x002fe200000e0000 */
[----:B------:R-:W-:-:S14]  /*30d0*/  UMOV UR19, 0x8100010 ;  /* 0x0810001000137882 */ /* 0x000fdc0000000000 */
.L_x_59:
[----:B------:R-:W-:Y:S02]  /*30e0*/  LEA R0, R10, UR5, 0x3 ;  /* 0x000000050a007c11 */ /* 0x000fe4000f8e18ff */
[----:B------:R-:W-:Y:S02]  /*30f0*/  SHF.L.U32 R2, R9, 0x1f, RZ ;  /* 0x0000001f09027819 */ /* 0x000fe400000006ff */
[----:B------:R-:W-:Y:S01]  /*3100*/  PLOP3.LUT P0, PT, PT, PT, UP3, 0x80, 0x8 ;  /* 0x000000000008781c */ /* 0x000fe20003f0f038 */
[----:B------:R-:W-:Y:S01]  /*3110*/  VIADD R3, R0, 0x90 ;  /* 0x0000009000037836 */ /* 0x000fe20000000000 */
[----:B-1----:R-:W1:Y:S02]  /*3120*/  SYNCS.PHASECHK.TRANS64.TRYWAIT P1, [R0+URZ+0x80], R2 ;  /* 0x00008002000075a7 */ /* 0x002e6400080211ff */
[----:B-1-3--:R-:W-:Y:S09]  /*3130*/  @!P1 BRA `(.L_x_53) ;  /* 0x00000048008c9947 */ /* 0x00aff20003800000 */
.L_x_130:
[----:B------:R-:W-:Y:S01]  /*3140*/  LEA R4, R10, UR5, 0x4 ;  /* 0x000000050a047c11 */ /* 0x000fe2000f8e20ff */
[----:B------:R-:W-:Y:S01]  /*3150*/  @UP3 ULEA UR7, UR14, UR5, 0x3 ;  /* 0x000000050e073291 */ /* 0x000fe2000f8e18ff */
[----:B------:R-:W-:Y:S01]  /*3160*/  PLOP3.LUT P2, PT, PT, PT, PT, 0x80, 0x8 ;  /* 0x000000000008781c */ /* 0x000fe20003f4f070 */
[----:B------:R-:W-:Y:S01]  /*3170*/  ULEA UR6, UR15, UR5, 0x3 ;  /* 0x000000050f067291 */ /* 0x000fe2000f8e18ff */
[----:B------:R-:W-:Y:S02]  /*3180*/  PRMT R3, RZ, 0x654, R3 ;  /* 0x00000654ff037816 */ /* 0x000fe40000000003 */
[----:B------:R-:W2:Y:S01]  /*3190*/  LDS.128 R4, [R4+0x110] ;  /* 0x0001100004047984 */ /* 0x000ea20000000c00 */
[----:B-1----:R-:W-:Y:S02]  /*31a0*/  @P0 SHF.L.U32 R2, R8, 0x1f, RZ ;  /* 0x0000001f08020819 */ /* 0x002fe400000006ff */
[----:B------:R-:W-:Y:S01]  /*31b0*/  SHF.L.U32 R0, R11, 0x1f, RZ ;  /* 0x0000001f0b007819 */ /* 0x000fe200000006ff */
[----:B------:R-:W-:Y:S01]  /*31c0*/  @!PT LDS RZ, [RZ] ;  /* 0x00000000fffff984 */ /* 0x000fe20000000800 */
[----:B------:R-:W-:Y:S01]  /*31d0*/  @!PT LDS RZ, [RZ] ;  /* 0x00000000fffff984 */ /* 0x000fe20000000800 */
[----:B------:R-:W-:Y:S01]  /*31e0*/  @!PT LDS RZ, [RZ] ;  /* 0x00000000fffff984 */ /* 0x000fe20000000800 */
[----:B------:R-:W-:Y:S01]  /*31f0*/  @!PT LDS RZ, [RZ] ;  /* 0x00000000fffff984 */ /* 0x000fe20000000800 */
[----:B------:R1:W-:Y:S06]  /*3200*/  MEMBAR.ALL.CTA ;  /* 0x0000000000007992 */ /* 0x0003ec0000008000 */
[----:B-1----:R-:W1:Y:S02]  /*3210*/  FENCE.VIEW.ASYNC.S ;  /* 0x00000000000073c6 */ /* 0x002e640000000000 */
[----:B-1----:R1:W-:Y:S01]  /*3220*/  SYNCS.ARRIVE.TRANS64.RED.A1T0 RZ, [R3+URZ], RZ ;  /* 0x000000ff03ff79a7 */ /* 0x0023e200081004ff */
[----:B------:R1:W3:Y:S01]  /*3230*/  @P0 SYNCS.PHASECHK.TRANS64.TRYWAIT P2, [UR7], R2 ;  /* 0x00000002ff0005a7 */ /* 0x0002e20008041107 */
[----:B------:R-:W-:Y:S01]  /*3240*/  ULEA UR7, UR15, UR16, 0x6 ;  /* 0x000000100f077291 */ /* 0x000fe2000f8e30ff */
[----:B--2---:R-:W-:Y:S01]  /*3250*/  LOP3.LUT P1, RZ, R6, 0x1, RZ, 0xc0, !PT ;  /* 0x0000000106ff7812 */ /* 0x004fe2000782c0ff */
[----:B------:R-:W2:Y:S02]  /*3260*/  SYNCS.PHASECHK.TRANS64.TRYWAIT P0, [UR6+0xc0], R0 ;  /* 0x0000c000ff0075a7 */ /* 0x000ea40008001106 */
[----:B-123--:R-:W-:Y:S10]  /*3270*/  @!P0 BRA `(.L_x_54) ;  /* 0x0000004800508947 */ /* 0x00eff40003800000 */
.L_x_132:
[----:B------:R-:W-:Y:S01]  /*3280*/  IADD3 R10, PT, PT, R10, 0x1, RZ ;  /* 0x000000010a0a7810 */ /* 0x000fe20007ffe0ff */
[----:B------:R-:W-:Y:S06]  /*3290*/  BRA.U !UP3, `(.L_x_55) ;  /* 0x000000050b107547 */ /* 0x000fec000b800000 */
[----:B------:R-:W-:Y:S01]  /*32a0*/  UPLOP3.LUT UP4, UPT, UPT, UPT, UPT, 0x40, 0x4 ;  /* 0x000000000004789c */ /* 0x000fe20003f8e870 */
[----:B------:R-:W-:Y:S01]  /*32b0*/  UMOV UR13, UR8 ;  /* 0x00000008000d7c82 */ /* 0x000fe20008000000 */
[----:B------:R-:W-:Y:S01]  /*32c0*/  UMOV UR12, UR4 ;  /* 0x00000004000c7c82 */ /* 0x000fe20008000000 */
[----:B------:R-:W-:-:S08]  /*32d0*/  UMOV UR17, UR14 ;  /* 0x0000000e00117c82 */ /* 0x000fd00008000000 */
.L_x_58:
[----:B------:R-:W-:Y:S02]  /*32e0*/  UIADD3 UR13, UPT, UPT, UR13, 0x1, URZ ;  /* 0x000000010d0d7890 */ /* 0x000fe4000fffe0ff */
[----:B--2---:R-:W-:Y:S02]  /*32f0*/  ULEA UR11, UR17, UR5, 0x3 ;  /* 0x00000005110b7291 */ /* 0x004fe4000f8e18ff */
[----:B------:R-:W-:Y:S01]  /*3300*/  UISETP.NE.AND UP0, UPT, UR13, URZ, UPT ;  /* 0x000000ff0d00728c */ /* 0x000fe2000bf05270 */
[----:B---3--:R-:W-:Y:S10]  /*3310*/  @P2 BRA `(.L_x_56) ;  /* 0x00000000000c2947 */ /* 0x008ff40003800000 */
[----:B-1----:R-:W-:Y:S04]  /*3320*/  SHF.L.U32 R2, R8, 0x1f, RZ ;  /* 0x0000001f08027819 */ /* 0x002fe800000006ff */
[----:B------:R-:W1:Y:S02]  /*3330*/  SYNCS.PHASECHK.TRANS64.TRYWAIT P0, [UR11], R2 ;  /* 0x00000002ff0075a7 */ /* 0x000e64000800110b */
[----:B-1----:R-:W-:Y:S05]  /*3340*/  @!P0 BRA `(.L_x_57) ;  /* 0x0000004800348947 */ /* 0x002fea0003800000 */
.L_x_56:
[----:B------:R-:W-:Y:S01]  /*3350*/  UISETP.NE.AND UP1, UPT, UR12, 0x1, UPT ;  /* 0x000000010c00788c */ /* 0x000fe2000bf25270 */
[----:B------:R-:W-:Y:S01]  /*3360*/  PLOP3.LUT P2, PT, PT, PT, PT, 0x80, 0x8 ;  /* 0x000000000008781c */ /* 0x000fe20003f4f070 */
[----:B------:R-:W-:Y:S02]  /*3370*/  UIADD3 UR14, UPT, UPT, UR17, 0x1, URZ ;  /* 0x00000001110e7890 */ /* 0x000fe4000fffe0ff */
[----:B------:R-:W-:Y:S02]  /*3380*/  ULEA UR64, UR17, UR10, 0xa ;  /* 0x0000000a11407291 */ /* 0x000fe4000f8e50ff */
[----:B------:R-:W-:Y:S01]  /*3390*/  UISETP.NE.AND UP2, UPT, UR14, 0x4, UPT ;  /* 0x000000040e00788c */ /* 0x000fe2000bf45270 */
[----:B------:R-:W-:Y:S01]  /*33a0*/  PLOP3.LUT P0, PT, PT, PT, UP1, 0x80, 0x8 ;  /* 0x000000000008781c */ /* 0x000fe20003f0f018 */
[----:B------:R-:W-:Y:S02]  /*33b0*/  ULEA UR62, UR17, UR9, 0xb ;  /* 0x00000009113e7291 */ /* 0x000fe4000f8e58ff */
[----:B------:R-:W-:Y:S02]  /*33c0*/  USEL UR35, URZ, 0x1, UP2 ;  /* 0x00000001ff237887 */ /* 0x000fe40009000000 */
[----:B------:R-:W-:Y:S02]  /*33d0*/  USEL UR14, UR14, URZ, UP2 ;  /* 0x000000ff0e0e7287 */ /* 0x000fe40009000000 */
[----:B------:R-:W-:Y:S02]  /*33e0*/  UIADD3 UR60, UPT, UPT, UR64, 0x2, URZ ;  /* 0x00000002403c7890 */ /* 0x000fe4000fffe0ff */
[----:B------:R-:W-:Y:S01]  /*33f0*/  @UP1 ULEA UR34, UR14, UR5, 0x3 ;  /* 0x000000050e221291 */ /* 0x000fe2000f8e18ff */
[----:B------:R-:W-:Y:S01]  /*3400*/  LOP3.LUT R8, R8, UR35, RZ, 0x3c, !PT ;  /* 0x0000002308087c12 */ /* 0x000fe2000f8e3cff */
[----:B------:R-:W-:Y:S02]  /*3410*/  UIADD3 UR58, UPT, UPT, UR62, 0x2, URZ ;  /* 0x000000023e3a7890 */ /* 0x000fe4000fffe0ff */
[----:B------:R-:W-:Y:S01]  /*3420*/  UIADD3 UR56, UPT, UPT, UR64, 0x4, URZ ;  /* 0x0000000440387890 */ /* 0x000fe2000fffe0ff */
[----:B-1----:R-:W-:Y:S01]  /*3430*/  @P0 SHF.L.U32 R0, R8, 0x1f, RZ ;  /* 0x0000001f08000819 */ /* 0x002fe200000006ff */
[----:B------:R-:W-:Y:S02]  /*3440*/  UIADD3 UR54, UPT, UPT, UR62, 0x4, URZ ;  /* 0x000000043e367890 */ /* 0x000fe4000fffe0ff */
[----:B------:R-:W-:Y:S01]  /*3450*/  UIADD3 UR52, UPT, UPT, UR64, 0x6, URZ ;  /* 0x0000000640347890 */ /* 0x000fe2000fffe0ff */
[----:B------:R2:W3:Y:S01]  /*3460*/  @P0 SYNCS.PHASECHK.TRANS64.TRYWAIT P2, [UR34], R0 ;  /* 0x00000000ff0005a7 */ /* 0x0004e20008041122 */
[----:B------:R-:W-:Y:S02]  /*3470*/  UIADD3 UR50, UPT, UPT, UR62, 0x6, URZ ;  /* 0x000000063e327890 */ /* 0x000fe4000fffe0ff */
        /* <DEDUP_REMOVED lines=9> */
[----:B------:R-:W-:Y:S01]  /*3510*/  UIADD3 UR12, UPT, UPT, UR12, -0x1, URZ ;  /* 0xffffffff0c0c7890 */ /* 0x000fe2000fffe0ff */
[----:B------:R-:W-:Y:S01]  /*3520*/  UMOV UR65, 0x40004040 ;  /* 0x4000404000417882 */ /* 0x000fe20000000000 */
[----:B------:R-:W-:Y:S01]  /*3530*/  UMOV UR63, 0x40004040 ;  /* 0x40004040003f7882 */ /* 0x000fe20000000000 */
[----:B------:R-:W-:Y:S01]  /*3540*/  UMOV UR61, 0x40004040 ;  /* 0x40004040003d7882 */ /* 0x000fe20000000000 */
[----:B------:R2:W-:Y:S01]  /*3550*/  UTCHMMA gdesc[UR62], gdesc[UR64], tmem[UR7], tmem[UR32], idesc[UR33], UP4 ;  /* 0x00ff20403e0075ea */ /* 0x0005e2000a000007 */
[----:B------:R-:W-:Y:S01]  /*3560*/  UPLOP3.LUT UP4, UPT, UPT, UPT, UPT, 0x80, 0x8 ;  /* 0x000000000008789c */ /* 0x000fe20003f8f070 */
[----:B------:R-:W-:Y:S01]  /*3570*/  UMOV UR59, 0x40004040 ;  /* 0x40004040003b7882 */ /* 0x000fe20000000000 */
[----:B------:R-:W-:Y:S01]  /*3580*/  UMOV UR57, 0x40004040 ;  /* 0x4000404000397882 */ /* 0x000fe20000000000 */
[----:B------:R2:W-:Y:S01]  /*3590*/  UTCHMMA gdesc[UR58], gdesc[UR60], tmem[UR7], tmem[UR30], idesc[UR31], UPT ;  /* 0x00ff1e3c3a0075ea */ /* 0x0005e2000b800007 */
        /* <DEDUP_REMOVED lines=14> */
[----:B------:R-:W-:Y:S01]  /*3680*/  UMOV UR35, 0x40004040 ;  /* 0x4000404000237882 */ /* 0x000fe20000000000 */
[----:B------:R2:W-:Y:S01]  /*3690*/  UTCHMMA gdesc[UR38], gdesc[UR40], tmem[UR7], tmem[UR20], idesc[UR21], UPT ;  /* 0x00ff1428260075ea */ /* 0x0005e2000b800007 */
[----:B------:R2:W-:Y:S01]  /*36a0*/  UTCHMMA gdesc[UR34], gdesc[UR36], tmem[UR7], tmem[UR18], idesc[UR19], UPT ;  /* 0x00ff1224220075ea */ /* 0x0005e2000b800007 */
[----:B------:R2:W-:Y:S01]  /*36b0*/  UTCBAR [UR11], URZ ;  /* 0x000000ff0b0073e9 */ /* 0x0005e200080000ff */
[----:B------:R-:W-:Y:S01]  /*36c0*/  UMOV UR17, UR14 ;  /* 0x0000000e00117c82 */ /* 0x000fe20008000000 */
[----:B------:R-:W-:Y:S05]  /*36d0*/  BRA.U UP0, `(.L_x_58) ;  /* 0xfffffffd00007547 */ /* 0x000fea000b83ffff */
.L_x_55:
[----:B------:R-:W-:Y:S01]  /*36e0*/  UIADD3 UR15, UPT, UPT, UR15, 0x1, URZ ;  /* 0x000000010f0f7890 */ /* 0x000fe2000fffe0ff */
[C---:B------:R-:W-:Y:S01]  /*36f0*/  ISETP.NE.AND P0, PT, R10.reuse, 0x2, PT ;  /* 0x000000020a00780c */ /* 0x040fe20003f05270 */
[----:B--2---:R-:W-:Y:S02]  /*3700*/  UIADD3 UR7, UPT, UPT, UR6, 0xa0, URZ ;  /* 0x000000a006077890 */ /* 0x004fe4000fffe0ff */
[----:B------:R-:W-:Y:S01]  /*3710*/  UISETP.NE.AND UP0, UPT, UR15, 0x4, UPT ;  /* 0x000000040f00788c */ /* 0x000fe2000bf05270 */
[----:B-1----:R-:W-:Y:S02]  /*3720*/  SEL R0, RZ, 0x1, P0 ;  /* 0x00000001ff007807 */ /* 0x002fe40000000000 */
[----:B------:R-:W-:Y:S01]  /*3730*/  SEL R10, R10, RZ, P0 ;  /* 0x000000ff0a0a7207 */ /* 0x000fe20000000000 */
[----:B------:R-:W-:Y:S01]  /*3740*/  USEL UR6, URZ, 0x1, UP0 ;  /* 0x00000001ff067887 */ /* 0x000fe20008000000 */
[----:B------:R-:W-:Y:S01]  /*3750*/  LOP3.LUT R9, R9, R0, RZ, 0x3c, !PT ;  /* 0x0000000009097212 */ /* 0x000fe200078e3cff */
[----:B------:R-:W-:Y:S01]  /*3760*/  USEL UR15, UR15, URZ, UP0 ;  /* 0x000000ff0f0f7287 */ /* 0x000fe20008000000 */
[----:B------:R1:W-:Y:S03]  /*3770*/  UTCBAR [UR7], URZ ;  /* 0x000000ff070073e9 */ /* 0x0003e600080000ff */
[----:B------:R-:W-:Y:S01]  /*3780*/  LOP3.LUT R11, R11, UR6, RZ, 0x3c, !PT ;  /* 0x000000060b0b7c12 */ /* 0x000fe2000f8e3cff */
[----:B------:R-:W-:Y:S07]  /*3790*/  @P1 BRA `(.L_x_59) ;  /* 0xfffffff800501947 */ /* 0x000fee000383ffff */
[----:B------:R-:W2:Y:S01]  /*37a0*/  S2UR UR4, SR_CgaCtaId ;  /* 0x00000000000479c3 */ /* 0x000ea20000008800 */
[----:B------:R-:W-:Y:S01]  /*37b0*/  ELECT P0, URZ, PT ;  /* 0x0000000000ff782f */ /* 0x000fe20003800000 */
[----:B------:R-:W-:Y:S01]  /*37c0*/  IMAD.MOV.U32 R0, RZ, RZ, 0x1 ;  /* 0x00000001ff007424 */ /* 0x000fe200078e00ff */
[----:B------:R-:W-:Y:S01]  /*37d0*/  UIADD3 UR5, UPT, UPT, UR5, 0xc0, URZ ;  /* 0x000000c005057890 */ /* 0x000fe2000fffe0ff */
[----:B------:R-:W-:Y:S01]  /*37e0*/  SHF.L.U32 R2, R11, 0x1f, RZ ;  /* 0x0000001f0b027819 */ /* 0x000fe200000006ff */
[----:B------:R-:W-:-:S03]  /*37f0*/  UMOV UR6, 0x40 ;  /* 0x0000004000067882 */ /* 0x000fc60000000000 */
[----:B------:R-:W-:Y:S01]  /*3800*/  UVIRTCOUNT.DEALLOC.SMPOOL 0x80 ;  /* 0x000000800000784c */ /* 0x000fe20000000000 */
[----:B--2---:R-:W-:Y:S02]  /*3810*/  ULEA UR4, UR4, UR6, 0x18 ;  /* 0x0000000604047291 */ /* 0x004fe4000f8ec0ff */
[----:B------:R-:W-:-:S07]  /*3820*/  ULEA UR6, UR15, UR5, 0x3 ;  /* 0x000000050f067291 */ /* 0x000fce000f8e18ff */
[----:B------:R2:W-:Y:S02]  /*3830*/  @P0 STS.U8 [UR4+0x1c], R0 ;  /* 0x00001c00ff000988 */ /* 0x0005e40008000004 */
[----:B------:R-:W4:Y:S02]  /*3840*/  SYNCS.PHASECHK.TRANS64.TRYWAIT P0, [UR6], R2 ;  /* 0x00000002ff0075a7 */ /* 0x000f240008001106 */
[----:B--2-4-:R-:W-:Y:S05]  /*3850*/  @!P0 BRA `(.L_x_60) ;  /* 0x0000004400088947 */ /* 0x014fea0003800000 */
.L_x_135:
[----:B-1----:R-:W-:-:S04]  /*3860*/  UIADD3 UR7, UPT, UPT, UR15, 0x1, URZ ;  /* 0x000000010f077890 */ /* 0x002fc8000fffe0ff */
[----:B------:R-:W-:-:S04]  /*3870*/  UISETP.NE.AND UP0, UPT, UR7, 0x4, UPT ;  /* 0x000000040700788c */ /* 0x000fc8000bf05270 */
[----:B------:R-:W-:Y:S02]  /*3880*/  USEL UR8, URZ, 0x1, UP0 ;  /* 0x00000001ff087887 */ /* 0x000fe40008000000 */
[----:B------:R-:W-:-:S04]  /*3890*/  USEL UR7, UR7, URZ, UP0 ;  /* 0x000000ff07077287 */ /* 0x000fc80008000000 */
[----:B------:R-:W-:Y:S01]  /*38a0*/  ULEA UR6, UR7, UR5, 0x3 ;  /* 0x0000000507067291 */ /* 0x000fe2000f8e18ff */
[----:B--2---:R-:W-:-:S04]  /*38b0*/  LOP3.LUT R2, R11, UR8, RZ, 0x3c, !PT ;  /* 0x000000080b027c12 */ /* 0x004fc8000f8e3cff */
[----:B------:R-:W-:-:S04]  /*38c0*/  SHF.L.U32 R3, R2, 0x1f, RZ ;  /* 0x0000001f02037819 */ /* 0x000fc800000006ff */
[----:B------:R-:W1:Y:S02]  /*38d0*/  SYNCS.PHASECHK.TRANS64.TRYWAIT P0, [UR6], R3 ;  /* 0x00000003ff0075a7 */ /* 0x000e640008001106 */
[----:B-1----:R-:W-:Y:S05]  /*38e0*/  @!P0 BRA `(.L_x_61) ;  /* 0x0000004000fc8947 */ /* 0x002fea0003800000 */
.L_x_137:
        /* <DEDUP_REMOVED lines=9> */
.L_x_139:
[----:B------:R-:W-:-:S04]  /*3980*/  UIADD3 UR7, UPT, UPT, UR7, 0x1, URZ ;  /* 0x0000000107077890 */ /* 0x000fc8000fffe0ff */
[----:B------:R-:W-:-:S04]  /*3990*/  UISETP.NE.AND UP0, UPT, UR7, 0x4, UPT ;  /* 0x000000040700788c */ /* 0x000fc8000bf05270 */
[----:B------:R-:W-:Y:S02]  /*39a0*/  USEL UR6, URZ, 0x1, UP0 ;  /* 0x00000001ff067887 */ /* 0x000fe40008000000 */
[----:B------:R-:W-:-:S04]  /*39b0*/  USEL UR7, UR7, URZ, UP0 ;  /* 0x000000ff07077287 */ /* 0x000fc80008000000 */
[----:B------:R-:W-:Y:S01]  /*39c0*/  ULEA UR7, UR7, UR5, 0x3 ;  /* 0x0000000507077291 */ /* 0x000fe2000f8e18ff */
[----:B------:R-:W-:-:S04]  /*39d0*/  LOP3.LUT R2, R2, UR6, RZ, 0x3c, !PT ;  /* 0x0000000602027c12 */ /* 0x000fc8000f8e3cff */
[----:B------:R-:W-:-:S04]  /*39e0*/  SHF.L.U32 R2, R2, 0x1f, RZ ;  /* 0x0000001f02027819 */ /* 0x000fc800000006ff */
[----:B------:R-:W2:Y:S02]  /*39f0*/  SYNCS.PHASECHK.TRANS64.TRYWAIT P0, [UR7], R2 ;  /* 0x00000002ff0075a7 */ /* 0x000ea40008001107 */
[----:B--2---:R-:W-:Y:S05]  /*3a00*/  @!P0 BRA `(.L_x_63) ;  /* 0x0000004000e48947 */ /* 0x004fea0003800000 */
.L_x_141:
[----:B------:R-:W-:Y:S01]  /*3a10*/  NOP ;  /* 0x0000000000007918 */ /* 0x000fe20000000000 */
[----:B-1----:R-:W1:Y:S01]  /*3a20*/  LDS R0, [UR4+0x14] ;  /* 0x00001404ff007984 */ /* 0x002e620008000800 */
[----:B------:R-:W-:Y:S01]  /*3a30*/  ULOP3.LUT UR6, UR16, 0xffff, URZ, 0xc0, !UPT ;  /* 0x0000ffff10067892 */ /* 0x000fe2000f8ec0ff */
[----:B------:R-:W-:Y:S01]  /*3a40*/  UMOV UR8, 0xffff ;  /* 0x0000ffff00087882 */ /* 0x000fe20000000000 */
[----:B------:R-:W-:Y:S02]  /*3a50*/  UMOV UR5, 0x1 ;  /* 0x0000000100057882 */ /* 0x000fe40000000000 */
[----:B------:R-:W-:-:S04]  /*3a60*/  USHF.R.U32.HI UR6, URZ, 0x5, UR6 ;  /* 0x00000005ff067899 */ /* 0x000fc80008011606 */
[----:B------:R-:W-:Y:S02]  /*3a70*/  USHF.L.U32 UR8, UR8, UR6, URZ ;  /* 0x0000000608087299 */ /* 0x000fe400080006ff */
[----:B------:R-:W-:-:S04]  /*3a80*/  USHF.L.U32 UR5, UR5, UR6, URZ ;  /* 0x0000000605057299 */ /* 0x000fc800080006ff */
[----:B-1----:R-:W-:-:S04]  /*3a90*/  LOP3.LUT R0, R0, UR8, RZ, 0xc0, !PT ;  /* 0x0000000800007c12 */ /* 0x002fc8000f8ec0ff */
[----:B------:R-:W-:-:S13]  /*3aa0*/  ISETP.NE.AND P0, PT, R0, UR8, PT ;  /* 0x0000000800007c0c */ /* 0x000fda000bf05270 */
[----:B------:R-:W-:Y:S05]  /*3ab0*/  @P0 BRA `(.L_x_64) ;  /* 0x0000000000580947 */ /* 0x000fea0003800000 */
[----:B------:R-:W1:Y:S02]  /*3ac0*/  LDS R0, [UR4+0x18] ;  /* 0x00001804ff007984 */ /* 0x000e640008000800 */
[----:B-1----:R-:W-:-:S04]  /*3ad0*/  LOP3.LUT R0, R0, UR5, RZ, 0xc0, !PT ;  /* 0x0000000500007c12 */ /* 0x002fc8000f8ec0ff */
[----:B------:R-:W-:-:S13]  /*3ae0*/  ISETP.NE.AND P0, PT, R0, UR5, PT ;  /* 0x0000000500007c0c */ /* 0x000fda000bf05270 */
[----:B------:R-:W-:Y:S05]  /*3af0*/  @P0 BRA `(.L_x_65) ;  /* 0x00000000003c0947 */ /* 0x000fea0003800000 */
[----:B------:R-:W1:Y:S01]  /*3b00*/  S2R R2, SR_LANEID ;  /* 0x0000000000027919 */ /* 0x000e620000000000 */
[----:B------:R-:W-:Y:S01]  /*3b10*/  ULOP3.LUT UR8, URZ, UR8, URZ, 0x33, !UPT ;  /* 0x00000008ff087292 */ /* 0x000fe2000f8e33ff */
[----:B------:R-:W-:Y:S02]  /*3b20*/  VOTEU.ANY UR7, UPT, PT ;  /* 0x0000000000077886 */ /* 0x000fe400038e0100 */
[----:B------:R-:W-:-:S03]  /*3b30*/  UFLO.U32 UR7, UR7 ;  /* 0x00000007000772bd */ /* 0x000fc600080e0000 */
[----:B------:R-:W-:-:S04]  /*3b40*/  IMAD.U32 R0, RZ, RZ, UR8 ;  /* 0x00000008ff007e24 */ /* 0x000fc8000f8e00ff */
[----:B------:R2:W4:Y:S02]  /*3b50*/  REDUX UR6, R0 ;  /* 0x00000000000673c4 */ /* 0x0005240000000000 */
[----:B------:R1:W-:Y:S02]  /*3b60*/  UTCATOMSWS.AND URZ, UR8 ;  /* 0x0000000800ff79e3 */ /* 0x0003e40008000000 */
[----:B-1----:R-:W-:Y:S02]  /*3b70*/  ISETP.EQ.U32.AND P0, PT, R2, UR7, PT ;  /* 0x0000000702007c0c */ /* 0x002fe4000bf02070 */
[----:B--2---:R-:W-:Y:S02]  /*3b80*/  LOP3.LUT R0, RZ, UR5, RZ, 0x33, !PT ;  /* 0x00000005ff007c12 */ /* 0x004fe4000f8e33ff */
[----:B----4-:R-:W-:Y:S02]  /*3b90*/  MOV R2, UR6 ;  /* 0x0000000600027c02 */ /* 0x010fe40008000f00 */
[----:B------:R-:W1:Y:S07]  /*3ba0*/  REDUX UR5, R0 ;  /* 0x00000000000573c4 */ /* 0x000e6e0000000000 */
[----:B------:R2:W-:Y:S01]  /*3bb0*/  @P0 ATOMS.AND RZ, [UR4+0x14], R2 ;  /* 0x00001402ffff098c */ /* 0x0005e2000a800004 */
[----:B-1----:R-:W-:-:S05]  /*3bc0*/  IMAD.U32 R0, RZ, RZ, UR5 ;  /* 0x00000005ff007e24 */ /* 0x002fca000f8e00ff */
[----:B------:R2:W-:Y:S01]  /*3bd0*/  @P0 ATOMS.AND RZ, [UR4+0x18], R0 ;  /* 0x00001800ffff098c */ /* 0x0005e2000a800004 */
[----:B------:R-:W-:Y:S05]  /*3be0*/  BRA `(.L_x_66) ;  /* 0x0000000000147947 */ /* 0x000fea0003800000 */
.L_x_65:
[----:B------:R-:W-:Y:S02]  /*3bf0*/  MOV R2, 0x3c10 ;  /* 0x00003c1000027802 */ /* 0x000fe40000000f00 */
[----:B---3-5:R-:W-:Y:S05]  /*3c00*/  CALL.REL.NOINC `($__internal_0_$__cuda_sm10x_tcgen05_guardrail_trap_col_being_dealloced_not_returned_by_alloc) ;  /* 0x0000004400587944 */ /* 0x028fea0003c00000 */
[----:B------:R-:W-:Y:S05]  /*3c10*/  BRA `(.L_x_66) ;  /* 0x0000000000087947 */ /* 0x000fea0003800000 */
.L_x_64:
[----:B------:R-:W-:Y:S02]  /*3c20*/  MOV R2, 0x3c40 ;  /* 0x00003c4000027802 */ /* 0x000fe40000000f00 */
[----:B---3-5:R-:W-:Y:S05]  /*3c30*/  CALL.REL.NOINC `($__internal_2_$__cuda_sm10x_tcgen05_guardrail_trap_unallocated_columns_being_dealloced) ;  /* 0x0000004400647944 */ /* 0x028fea0003c00000 */
.L_x_66:
[----:B------:R-:W-:Y:S01]  /*3c40*/  NOP ;  /* 0x0000000000007918 */ /* 0x000fe20000000000 */
[----:B------:R-:W-:Y:S05]  /*3c50*/  EXIT ;  /* 0x000000000000794d */ /* 0x000fea0003800000 */
.L_x_48:
[----:B------:R-:W-:-:S09]  /*3c60*/  UISETP.NE.OR UP2, UPT, UR8, 0x3, !UP2 ;  /* 0x000000030800788c */ /* 0x000fd2000d745670 */
[----:B------:R-:W-:Y:S05]  /*3c70*/  BRA.U UP2, `(.L_x_67) ;  /* 0x0000000d02b07547 */ /* 0x000fea000b800000 */
[----:B------:R-:W1:Y:S01]  /*3c80*/  LDC R0, c[0x0][0xb30] ;  /* 0x0002cc00ff007b82 */ /* 0x000e620000000800 */
[----:B------:R-:W2:Y:S01]  /*3c90*/  LDCU.64 UR8, c[0x0][0x888] ;  /* 0x00011100ff0877ac */ /* 0x000ea20008000a00 */
[----:B------:R-:W-:Y:S02]  /*3ca0*/  HFMA2 R27, -RZ, RZ, 0, 0 ;  /* 0x00000000ff1b7431 */ /* 0x000fe400000001ff */
[----:B------:R-:W-:Y:S01]  /*3cb0*/  IMAD.MOV.U32 R29, RZ, RZ, 0x1 ;  /* 0x00000001ff1d7424 */ /* 0x000fe200078e00ff */
[----:B------:R-:W-:Y:S01]  /*3cc0*/  MOV R25, 0x2000 ;  /* 0x0000200000197802 */ /* 0x000fe20000000f00 */
[----:B------:R-:W4:Y:S01]  /*3cd0*/  LDCU.64 UR4, c[0x0][0x890] ;  /* 0x00011200ff0477ac */ /* 0x000f220008000a00 */
[----:B------:R-:W-:Y:S01]  /*3ce0*/  IMAD.MOV.U32 R28, RZ, RZ, RZ ;  /* 0x000000ffff1c7224 */ /* 0x000fe200078e00ff */
[----:B------:R-:W3:Y:S01]  /*3cf0*/  LDC R24, c[0x0][0x370] ;  /* 0x0000dc00ff187b82 */ /* 0x000ee20000000800 */
[----:B------:R-:W-:Y:S01]  /*3d00*/  UMOV UR7, 0x400 ;  /* 0x0000040000077882 */ /* 0x000fe20000000000 */
[----:B------:R-:W-:-:S02]  /*3d10*/  UPLOP3.LUT UP1, UPT, UPT, UPT, UPT, 0x40, 0x4 ;  /* 0x000000000004789c */ /* 0x000fc40003f2e870 */
[----:B------:R-:W-:Y:S01]  /*3d20*/  ULEA UR7, UR37, UR7, 0x18 ;  /* 0x0000000725077291 */ /* 0x000fe2000f8ec0ff */
[----:B------:R-:W-:-:S03]  /*3d30*/  UMOV UR13, URZ ;  /* 0x000000ff000d7c82 */ /* 0x000fc60008000000 */
[----:B------:R-:W3:Y:S01]  /*3d40*/  LDC R3, c[0x0][0xb0c] ;  /* 0x0002c300ff037b82 */ /* 0x000ee20000000800 */
[----:B--2---:R-:W-:Y:S02]  /*3d50*/  UISETP.NE.U32.AND UP3, UPT, UR8, URZ, UPT ;  /* 0x000000ff0800728c */ /* 0x004fe4000bf65070 */
[----:B----4-:R-:W-:-:S05]  /*3d60*/  UISETP.NE.U32.AND UP4, UPT, UR4, URZ, UPT ;  /* 0x000000ff0400728c */ /* 0x010fca000bf85070 */
[----:B------:R-:W2:Y:S01]  /*3d70*/  LDC R18, c[0x0][0xb20] ;  /* 0x0002c800ff127b82 */ /* 0x000ea20000000800 */
[----:B-1----:R-:W-:Y:S01]  /*3d80*/  ISETP.NE.AND P1, PT, R0, 0x1, PT ;  /* 0x000000010000780c */ /* 0x002fe20003f25270 */
[----:B------:R-:W-:Y:S02]  /*3d90*/  UISETP.NE.AND.EX UP3, UPT, UR9, URZ, UPT, UP3 ;  /* 0x000000ff0900728c */ /* 0x000fe4000bf65330 */
[----:B------:R-:W-:-:S04]  /*3da0*/  UISETP.NE.AND.EX UP4, UPT, UR5, URZ, UPT, UP4 ;  /* 0x000000ff0500728c */ /* 0x000fc8000bf85340 */
[----:B------:R-:W1:Y:S08]  /*3db0*/  LDC.64 R30, c[0x0][0x348] ;  /* 0x0000d200ff1e7b82 */ /* 0x000e700000000a00 */
[----:B------:R-:W4:Y:S08]  /*3dc0*/  LDC.64 R16, c[0x0][0xb10] ;  /* 0x0002c400ff107b82 */ /* 0x000f300000000a00 */
[----:B------:R-:W1:Y:S08]  /*3dd0*/  LDC.64 R6, c[0x0][0xb18] ;  /* 0x0002c600ff067b82 */ /* 0x000e700000000a00 */
[----:B------:R-:W1:Y:S08]  /*3de0*/  LDC.64 R4, c[0x0][0xb28] ;  /* 0x0002ca00ff047b82 */ /* 0x000e700000000a00 */
[----:B--23--:R-:W1:Y:S02]  /*3df0*/  LDC R19, c[0x0][0x374] ;  /* 0x0000dd00ff137b82 */ /* 0x00ce640000000800 */
.L_x_76:
[C---:B------:R-:W-:Y:S02]  /*3e00*/  LEA R0, R28.reuse, UR7, 0x3 ;  /* 0x000000071c007c11 */ /* 0x040fe4000f8e18ff */
[----:B------:R-:W-:Y:S02]  /*3e10*/  SHF.L.U32 R2, R27, 0x1f, RZ ;  /* 0x0000001f1b027819 */ /* 0x000fe400000006ff */
[----:B------:R-:W-:Y:S02]  /*3e20*/  LEA R20, R28, UR7, 0x4 ;  /* 0x000000071c147c11 */ /* 0x000fe4000f8e20ff */
[----:B--2---:R-:W2:Y:S02]  /*3e30*/  SYNCS.PHASECHK.TRANS64.TRYWAIT P0, [R0+URZ+0x80], R2 ;  /* 0x00008002000075a7 */ /* 0x004ea400080011ff */
[----:B--2---:R-:W-:Y:S05]  /*3e40*/  @!P0 BRA `(.L_x_68) ;  /* 0x0000003c00ec8947 */ /* 0x004fea0003800000 */
.L_x_142:
[----:B------:R-:W-:Y:S01]  /*3e50*/  ISETP.GE.AND P0, PT, R40, 0x1, PT ;  /* 0x000000012800780c */ /* 0x000fe20003f06270 */
[----:B------:R-:W3:Y:S01]  /*3e60*/  LDS.128 R20, [R20+0x110] ;  /* 0x0001100014147984 */ /* 0x000ee20000000c00 */
[----:B--2---:R-:W-:Y:S01]  /*3e70*/  VIADD R0, R0, 0x90 ;  /* 0x0000009000007836 */ /* 0x004fe20000000000 */
[----:B------:R-:W-:Y:S01]  /*3e80*/  @!PT LDS RZ, [RZ] ;  /* 0x00000000fffff984 */ /* 0x000fe20000000800 */
[----:B------:R-:W-:Y:S01]  /*3e90*/  @!PT LDS RZ, [RZ] ;  /* 0x00000000fffff984 */ /* 0x000fe20000000800 */
[----:B------:R-:W-:Y:S01]  /*3ea0*/  @!PT LDS RZ, [RZ] ;  /* 0x00000000fffff984 */ /* 0x000fe20000000800 */
[----:B------:R-:W-:Y:S01]  /*3eb0*/  @!PT LDS RZ, [RZ] ;  /* 0x00000000fffff984 */ /* 0x000fe20000000800 */
[----:B------:R2:W-:Y:S06]  /*3ec0*/  MEMBAR.ALL.CTA ;  /* 0x0000000000007992 */ /* 0x0005ec0000008000 */
[----:B--2---:R-:W2:Y:S01]  /*3ed0*/  FENCE.VIEW.ASYNC.S ;  /* 0x00000000000073c6 */ /* 0x004ea20000000000 */
[----:B------:R-:W-:Y:S04]  /*3ee0*/  PRMT R0, RZ, 0x654, R0 ;  /* 0x00000654ff007816 */ /* 0x000fe80000000000 */
[----:B--2---:R2:W-:Y:S01]  /*3ef0*/  SYNCS.ARRIVE.TRANS64.RED.A1T0 RZ, [R0+URZ], RZ ;  /* 0x000000ff00ff79a7 */ /* 0x0045e200081004ff */
[----:B---3--:R-:W-:Y:S11]  /*3f00*/  LOP3.LUT P3, RZ, R22, 0x1, RZ, 0xc0, !PT ;  /* 0x0000000116ff7812 */ /* 0x008ff6000786c0ff */
[----:B------:R-:W-:Y:S02]  /*3f10*/  @!UPT UIADD3 URZ, UPT, UPT, URZ, URZ, URZ ;  /* 0x000000fffffff290 */ /* 0x000fe4000fffe0ff */
[----:B------:R-:W-:Y:S02]  /*3f20*/  @P3 MOV R11, R20 ;  /* 0x00000014000b3202 */ /* 0x000fe40000000f00 */
[----:B------:R-:W-:Y:S01]  /*3f30*/  @P3 LOP3.LUT R10, R21, 0xffff, RZ, 0xc0, !PT ;  /* 0x0000ffff150a3812 */ /* 0x000fe200078ec0ff */
[----:B--2---:R-:W-:Y:S06]  /*3f40*/  @!P0 BRA `(.L_x_69) ;  /* 0x0000000000a48947 */ /* 0x004fec0003800000 */
[-C--:B-1----:R-:W-:Y:S01]  /*3f50*/  IMAD.HI.U32 R0, R19, R7.reuse, RZ ;  /* 0x0000000713007227 */ /* 0x082fe200078e00ff */
[----:B------:R-:W-:Y:S02]  /*3f60*/  ISETP.NE.AND P0, PT, R6, 0x1, PT ;  /* 0x000000010600780c */ /* 0x000fe40003f05270 */
[----:B------:R-:W-:Y:S01]  /*3f70*/  ISETP.NE.AND P2, PT, R40, 0x1, PT ;  /* 0x000000012800780c */ /* 0x000fe20003f45270 */
[----:B----4-:R-:W-:Y:S01]  /*3f80*/  IMAD.HI.U32 R9, R24, R16, RZ ;  /* 0x0000001018097227 */ /* 0x010fe200078e00ff */
[----:B------:R-:W-:Y:S02]  /*3f90*/  SHF.R.U32.HI R0, RZ, R18, R0 ;  /* 0x00000012ff007219 */ /* 0x000fe40000011600 */
[----:B------:R-:W-:Y:S01]  /*3fa0*/  ISETP.NE.AND P4, PT, R3, 0x1, PT ;  /* 0x000000010300780c */ /* 0x000fe20003f85270 */
[----:B------:R-:W-:Y:S01]  /*3fb0*/  IMAD.HI.U32 R13, R10, R7, RZ ;  /* 0x000000070a0d7227 */ /* 0x000fe200078e00ff */
[----:B------:R-:W-:Y:S02]  /*3fc0*/  SHF.R.U32.HI R9, RZ, R17, R9 ;  /* 0x00000011ff097219 */ /* 0x000fe40000011609 */
[----:B------:R-:W-:Y:S01]  /*3fd0*/  SEL R0, R19, R0, !P0 ;  /* 0x0000000013007207 */ /* 0x000fe20004000000 */
[----:B------:R-:W-:Y:S01]  /*3fe0*/  IMAD.HI.U32 R12, R11, R16, RZ ;  /* 0x000000100b0c7227 */ /* 0x000fe200078e00ff */
[----:B------:R-:W-:Y:S03]  /*3ff0*/  SEL R9, R24, R9, !P4 ;  /* 0x0000000918097207 */ /* 0x000fe60006000000 */
[-C--:B------:R-:W-:Y:S01]  /*4000*/  IMAD.HI.U32 R8, R0, R4.reuse, RZ ;  /* 0x0000000400087227 */ /* 0x080fe200078e00ff */
[----:B------:R-:W-:Y:S03]  /*4010*/  SHF.R.U32.HI R12, RZ, R17, R12 ;  /* 0x00000011ff0c7219 */ /* 0x000fe6000001160c */
[----:B------:R-:W-:Y:S01]  /*4020*/  IMAD.HI.U32 R2, R9, R4, RZ ;  /* 0x0000000409027227 */ /* 0x000fe200078e00ff */
[-C--:B------:R-:W-:Y:S02]  /*4030*/  @P2 SHF.R.U32.HI R0, RZ, R5.reuse, R8 ;  /* 0x00000005ff002219 */ /* 0x080fe40000011608 */
[----:B------:R-:W-:Y:S02]  /*4040*/  SHF.R.U32.HI R8, RZ, R18, R13 ;  /* 0x00000012ff087219 */ /* 0x000fe4000001160d */
[----:B------:R-:W-:Y:S01]  /*4050*/  @P2 SHF.R.U32.HI R9, RZ, R5, R2 ;  /* 0x00000005ff092219 */ /* 0x000fe20000011602 */
[----:B------:R-:W-:Y:S01]  /*4060*/  IMAD R0, R40, R0, RZ ;  /* 0x0000000028007224 */ /* 0x000fe200078e02ff */
[----:B------:R-:W-:Y:S02]  /*4070*/  SEL R8, R10, R8, !P0 ;  /* 0x000000080a087207 */ /* 0x000fe40004000000 */
[----:B------:R-:W-:Y:S01]  /*4080*/  SEL R2, R11, R12, !P4 ;  /* 0x0000000c0b027207 */ /* 0x000fe20006000000 */
[----:B------:R-:W-:Y:S01]  /*4090*/  IMAD R12, R40, R9, RZ ;  /* 0x00000009280c7224 */ /* 0x000fe200078e02ff */
[C---:B------:R-:W-:Y:S01]  /*40a0*/  ISETP.GE.AND P0, PT, R8.reuse, R0, PT ;  /* 0x000000000800720c */ /* 0x040fe20003f06270 */
[----:B------:R-:W-:Y:S03]  /*40b0*/  IMAD.HI.U32 R0, R8, R4, RZ ;  /* 0x0000000408007227 */ /* 0x000fe600078e00ff */
[----:B------:R-:W-:Y:S02]  /*40c0*/  ISETP.GE.OR P0, PT, R2, R12, P0 ;  /* 0x0000000c0200720c */ /* 0x000fe40000706670 */
[-C--:B------:R-:W-:Y:S04]  /*40d0*/  SHF.R.U32.HI R0, RZ, R5.reuse, R0 ;  /* 0x00000005ff007219 */ /* 0x080fe80000011600 */
[----:B------:R-:W-:Y:S05]  /*40e0*/  SEL R13, R8, R0, !P2 ;  /* 0x00000000080d7207 */ /* 0x000fea0005000000 */
[----:B------:R-:W-:Y:S02]  /*40f0*/  IMAD.MOV R12, RZ, RZ, -R13 ;  /* 0x000000ffff0c7224 */ /* 0x000fe400078e0a0d */
[----:B------:R-:W-:Y:S04]  /*4100*/  @!P0 IMAD.HI.U32 R0, R2, R4, RZ ;  /* 0x0000000402008227 */ /* 0x000fe800078e00ff */
[----:B------:R-:W-:Y:S01]  /*4110*/  IMAD R12, R40, R12, R8 ;  /* 0x0000000c280c7224 */ /* 0x000fe200078e0208 */
[----:B------:R-:W-:Y:S04]  /*4120*/  @!P0 SHF.R.U32.HI R0, RZ, R5, R0 ;  /* 0x00000005ff008219 */ /* 0x000fe80000011600 */
[----:B------:R-:W-:Y:S04]  /*4130*/  @!P0 SEL R0, R2, R0, !P2 ;  /* 0x0000000002008207 */ /* 0x000fe80005000000 */
[----:B------:R-:W-:Y:S01]  /*4140*/  @!P0 IADD3 R13, PT, PT, R13, -R0, RZ ;  /* 0x800000000d0d8210 */ /* 0x000fe20007ffe0ff */
[----:B------:R-:W-:Y:S01]  /*4150*/  @!P0 IMAD R0, R9, R12, R0 ;  /* 0x0000000c09008224 */ /* 0x000fe200078e0200 */
[----:B------:R-:W-:Y:S01]  /*4160*/  IADD3 R9, PT, PT, -R8, RZ, RZ ;  /* 0x000000ff08097210 */ /* 0x000fe20007ffe1ff */
[--C-:B------:R-:W-:Y:S02]  /*4170*/  IMAD.MOV R12, RZ, RZ, -R2.reuse ;  /* 0x000000ffff0c7224 */ /* 0x100fe400078e0a02 */
[----:B------:R-:W-:Y:S02]  /*4180*/  @!P0 IMAD R8, R13, R40, R2 ;  /* 0x000000280d088224 */ /* 0x000fe400078e0202 */
[----:B------:R-:W-:Y:S02]  /*4190*/  @!P0 IMAD.MOV.U32 R2, RZ, RZ, R0 ;  /* 0x000000ffff028224 */ /* 0x000fe400078e0000 */
[----:B------:R-:W-:Y:S02]  /*41a0*/  IMAD R11, R3, R12, R11 ;  /* 0x0000000c030b7224 */ /* 0x000fe400078e020b */
[----:B------:R-:W-:Y:S02]  /*41b0*/  IMAD R10, R6, R9, R10 ;  /* 0x00000009060a7224 */ /* 0x000fe400078e020a */
[----:B------:R-:W-:Y:S02]  /*41c0*/  IMAD R11, R2, R3, R11 ;  /* 0x00000003020b7224 */ /* 0x000fe400078e020b */
[----:B------:R-:W-:Y:S02]  /*41d0*/  IMAD R10, R8, R6, R10 ;  /* 0x00000006080a7224 */ /* 0x000fe400078e020a */
.L_x_69:
[----:B------:R-:W-:Y:S05]  /*41e0*/  BRA.U UP1, `(.L_x_70) ;  /* 0x0000000101107547 */ /* 0x000fea000b800000 */
[----:B------:R-:W-:Y:S04]  /*41f0*/  MOV R2, UR6 ;  /* 0x0000000600027c02 */ /* 0x000fe80008000f00 */
[----:B------:R-:W-:Y:S04]  /*4200*/  SHF.L.U32 R2, R2, 0x1f, RZ ;  /* 0x0000001f02027819 */ /* 0x000fe800000006ff */
[----:B------:R-:W2:Y:S02]  /*4210*/  SYNCS.PHASECHK.TRANS64.TRYWAIT P0, [UR7+0x78], R2 ;  /* 0x00007802ff0075a7 */ /* 0x000ea40008001107 */
[----:B--2---:R-:W-:Y:S05]  /*4220*/  @!P0 BRA `(.L_x_71) ;  /* 0x0000003c00088947 */ /* 0x004fea0003800000 */
.L_x_70:
[----:B------:R-:W-:Y:S02]  /*4230*/  R2UR UR11, R15 ;  /* 0x000000000f0b72ca */ /* 0x000fe400000e0000 */
[----:B------:R-:W-:Y:S02]  /*4240*/  R2UR UR10, R14 ;  /* 0x000000000e0a72ca */ /* 0x000fe400000e0000 */
[----:B------:R-:W-:Y:S04]  /*4250*/  ISETP.NE.U32.AND P2, PT, RZ, UR4, PT ;  /* 0x00000004ff007c0c */ /* 0x000fe8000bf45070 */
[----:B------:R-:W-:Y:S05]  /*4260*/  ISETP.NE.AND.EX P2, PT, RZ, UR5, PT, P2 ;  /* 0x00000005ff007c0c */ /* 0x000fea000bf45320 */
[----:B------:R-:W-:Y:S02]  /*4270*/  USHF.L.U32 UR11, UR11, 0x7, URZ ;  /* 0x000000070b0b7899 */ /* 0x000fe400080006ff */
[----:B------:R-:W-:Y:S01]  /*4280*/  USHF.L.U32 UR10, UR10, 0x6, URZ ;  /* 0x000000060a0a7899 */ /* 0x000fe200080006ff */
[----:B------:R-:W-:Y:S11]  /*4290*/  BRA.U !UP4, `(.L_x_72) ;  /* 0x000000010c347547 */ /* 0x000ff6000b800000 */
[----:B------:R-:W-:Y:S01]  /*42a0*/  UPLOP3.LUT UP0, UPT, UPT, UPT, UP3, 0x80, 0x8 ;  /* 0x000000000008789c */ /* 0x000fe20003f0f030 */
[----:B--2---:R-:W-:Y:S02]  /*42b0*/  HFMA2 R0, -RZ, RZ, 0, 5.9604644775390625e-08 ;  /* 0x00000001ff007431 */ /* 0x004fe400000001ff */
[----:B------:R-:W-:Y:S03]  /*42c0*/  IMAD.MOV.U32 R88, RZ, RZ, 0x1 ;  /* 0x00000001ff587424 */ /* 0x000fe600078e00ff */
[----:B------:R-:W-:Y:S05]  /*42d0*/  PLOP3.LUT P0, PT, PT, PT, UP0, 0x80, 0x8 ;  /* 0x000000000008781c */ /* 0x000fea0003f0f008 */
[----:B------:R-:W2:Y:S01]  /*42e0*/  @UP0 LDCU.64 UR14, c[0x0][0x888] ;  /* 0x00011100ff0e07ac */ /* 0x000ea20008000a00 */
[----:B------:R-:W-:Y:S07]  /*42f0*/  @UP0 UIMAD UR8, UR36, UR4, URZ ;  /* 0x00000004240802a4 */ /* 0x000fee000f8e02ff */
[----:B------:R-:W-:Y:S01]  /*4300*/  @!P0 PRMT R88, R0, 0x7610, R88 ;  /* 0x0000761000588816 */ /* 0x000fe20000000058 */
[----:B--2---:R-:W-:Y:S03]  /*4310*/  @UP0 UIMAD.WIDE UR14, UR8, 0x4, UR14 ;  /* 0x00000004080e08a5 */ /* 0x004fe6000f8e020e */
[----:B------:R-:W2:Y:S03]  /*4320*/  @!UP0 LDCU UR8, c[0x0][0x880] ;  /* 0x00011000ff0887ac */ /* 0x000ea60008000800 */
[----:B------:R-:W-:Y:S01]  /*4330*/  IMAD.U32 R8, RZ, RZ, UR14 ;  /* 0x0000000eff087e24 */ /* 0x000fe2000f8e00ff */
[----:B------:R-:W-:Y:S05]  /*4340*/  MOV R9, UR15 ;  /* 0x0000000f00097c02 */ /* 0x000fea0008000f00 */
[----:B-----5:R3:W5:Y:S02]  /*4350*/  @P0 LDG.E R49, desc[UR46][R8.64] ;  /* 0x0000002e08310981 */ /* 0x020764000c1e1900 */
[----:B--23--:R-:W-:Y:S07]  /*4360*/  @!P0 IMAD.U32 R49, RZ, RZ, UR8 ;  /* 0x00000008ff318e24 */ /* 0x00cfee000f8e00ff */
.L_x_72:
[----:B-----5:R-:W-:Y:S01]  /*4370*/  @!P2 FSETP.EQ.AND P0, PT, R49, RZ, PT ;  /* 0x000000ff3100a20b */ /* 0x020fe20003f02000 */
[----:B------:R-:W-:Y:S01]  /*4380*/  @!UPT UIADD3 URZ, UPT, UPT, URZ, URZ, URZ ;  /* 0x000000fffffff290 */ /* 0x000fe2000fffe0ff */
[----:B------:R-:W-:Y:S11]  /*4390*/  @!P2 BRA `(.L_x_73) ;  /* 0x000000000014a947 */ /* 0x000ff60003800000 */
[----:B------:R-:W-:Y:S02]  /*43a0*/  LOP3.LUT P2, RZ, R88, 0xff, RZ, 0xc0, !PT ;  /* 0x000000ff58ff7812 */ /* 0x000fe4000784c0ff */
[----:B------:R-:W-:Y:S04]  /*43b0*/  PLOP3.LUT P0, PT, PT, PT, UP0, 0x80, 0x8 ;  /* 0x000000000008781c */ /* 0x000fe80003f0f008 */
[----:B------:R-:W-:Y:S07]  /*43c0*/  PLOP3.LUT P0, PT, P0, PT, PT, 0x8, 0x80 ;  /* 0x000000000080781c */ /* 0x000fee000070e170 */
[----:B------:R-:W-:Y:S11]  /*43d0*/  @P2 FSETP.EQ.AND P0, PT, R49, RZ, PT ;  /* 0x000000ff3100220b */ /* 0x000ff60003f02000 */
[----:B------:R-:W-:Y:S02]  /*43e0*/  @!UPT UIADD3 URZ, UPT, UPT, URZ, URZ, URZ ;  /* 0x000000fffffff290 */ /* 0x000fe4000fffe0ff */
.L_x_73:
[----:B------:R-:W-:Y:S01]  /*43f0*/  ULEA UR15, UR13, UR7, 0x3 ;  /* 0x000000070d0f7291 */ /* 0x000fe2000f8e18ff */
[----:B------:R-:W-:Y:S02]  /*4400*/  SHF.L.U32 R9, R29, 0x1f, RZ ;  /* 0x0000001f1d097819 */ /* 0x000fe400000006ff */
[----:B------:R-:W-:Y:S04]  /*4410*/  ELECT P4, URZ, PT ;  /* 0x0000000000ff782f */ /* 0x000fe80003880000 */
[----:B------:R-:W-:Y:S02]  /*4420*/  PLOP3.LUT P4, PT, P0, P4, PT, 0xf2, 0x2f ;  /* 0x00000000002f781c */ /* 0x000fe40000789e72 */
[----:B------:R-:W3:Y:S11]  /*4430*/  SYNCS.PHASECHK.TRANS64.TRYWAIT P2, [UR15+0x58], R9 ;  /* 0x00005809ff0075a7 */ /* 0x000ef6000804110f */
[----:B-1----:R-:W-:Y:S05]  /*4440*/  @!P4 IADD3 R8, P0, PT, R30, 0x580, RZ ;  /* 0x000005801e08c810 */ /* 0x002fea0007f1e0ff */
[----:B--2---:R-:W-:Y:S01]  /*4450*/  @!P4 IMAD.X R2, RZ, RZ, R31, P0 ;  /* 0x000000ffff02c224 */ /* 0x004fe200000e061f */
[----:B---3--:R-:W-:Y:S07]  /*4460*/  @!P2 BRA `(.L_x_74) ;  /* 0x000000380090a947 */ /* 0x008fee0003800000 */
.L_x_145:
[----:B------:R-:W2:Y:S01]  /*4470*/  LDC.64 R12, c[0x0][0xb18] ;  /* 0x0002c600ff0c7b82 */ /* 0x000ea20000000a00 */
[----:B------:R-:W-:Y:S01]  /*4480*/  @!P4 R2UR UR8, R2 ;  /* 0x000000000208c2ca */ /* 0x000fe200000e0000 */
[----:B------:R-:W-:Y:S01]  /*4490*/  VOTEU.ALL UP2, P4 ;  /* 0x0000000000ff7886 */ /* 0x000fe20002040000 */
[----:B------:R-:W-:Y:S01]  /*44a0*/  @!P4 R2UR UR9, R8 ;  /* 0x000000000809c2ca */ /* 0x000fe200000e0000 */
[----:B------:R-:W-:Y:S01]  /*44b0*/  VOTEU.ALL UP1, P4 ;  /* 0x0000000000ff7886 */ /* 0x000fe20002020000 */
[----:B-1----:R-:W-:Y:S03]  /*44c0*/  @!P4 IMAD.MOV.U32 R0, RZ, RZ, 0x2000 ;  /* 0x00002000ff00c424 */ /* 0x002fe600078e00ff */
[----:B------:R-:W1:Y:S01]  /*44d0*/  @!P1 LDC R2, c[0x0][0xb0c] ;  /* 0x0002c300ff029b82 */ /* 0x000e620000000800 */
[----:B------:R-:W-:Y:S01]  /*44e0*/  UMOV UR20, 0x0 ;  /* 0x0000000000147882 */ /* 0x000fe20000000000 */
[----:B------:R-:W-:Y:S01]  /*44f0*/  UMOV UR21, 0x10000000 ;  /* 0x1000000000157882 */ /* 0x000fe20000000000 */
[----:B------:R-:W-:Y:S01]  /*4500*/  UMOV UR12, UR36 ;  /* 0x00000024000c7c82 */ /* 0x000fe20008000000 */
[----:B------:R-:W-:Y:S01]  /*4510*/  UIADD3 UR14, UPT, UPT, UR13, 0x1, URZ ;  /* 0x000000010d0e7890 */ /* 0x000fe2000fffe0ff */
[----:B------:R-:W-:Y:S01]  /*4520*/  @P3 SHF.R.U32.HI R26, RZ, 0x10, R21 ;  /* 0x00000010ff1a3819 */ /* 0x000fe20000011615 */
[----:B------:R-:W-:Y:S02]  /*4530*/  VIADD R28, R28, 0x1 ;  /* 0x000000011c1c7836 */ /* 0x000fe40000000000 */
[----:B------:R-:W-:Y:S01]  /*4540*/  IMAD.U32 R9, RZ, RZ, UR8 ;  /* 0x00000008ff097e24 */ /* 0x000fe2000f8e00ff */
[----:B------:R-:W-:Y:S01]  /*4550*/  @!UP2 ULEA UR8, UR13, UR7, 0xd ;  /* 0x000000070d08a291 */ /* 0x000fe2000f8e68ff */
[----:B------:R-:W-:Y:S01]  /*4560*/  IMAD.U32 R8, RZ, RZ, UR9 ;  /* 0x00000009ff087e24 */ /* 0x000fe2000f8e00ff */
[----:B------:R-:W-:Y:S02]  /*4570*/  UIADD3 UR9, UPT, UPT, UR15, 0x40, URZ ;  /* 0x000000400f097890 */ /* 0x000fe4000fffe0ff */
[----:B------:R-:W-:Y:S01]  /*4580*/  @!P4 R2UR UR19, R9 ;  /* 0x000000000913c2ca */ /* 0x000fe200000e0000 */
[----:B------:R-:W-:Y:S01]  /*4590*/  @!UP2 UIADD3 UR8, UPT, UPT, UR8, 0x200, URZ ;  /* 0x000002000808a890 */ /* 0x000fe2000fffe0ff */
[----:B------:R-:W-:Y:S01]  /*45a0*/  @!P4 R2UR UR18, R8 ;  /* 0x000000000812c2ca */ /* 0x000fe200000e0000 */
[----:B------:R-:W-:Y:S01]  /*45b0*/  UISETP.NE.AND UP5, UPT, UR14, 0x3, UPT ;  /* 0x000000030e00788c */ /* 0x000fe2000bfa5270 */
[----:B------:R-:W3:Y:S01]  /*45c0*/  LDC.64 R8, c[0x0][0xb10] ;  /* 0x0002c400ff087b82 */ /* 0x000ee20000000a00 */
[----:B------:R-:W-:Y:S02]  /*45d0*/  UPRMT UR16, UR37, 0x654, UR9 ;  /* 0x0000065425107896 */ /* 0x000fe40008000009 */
[----:B------:R-:W-:Y:S02]  /*45e0*/  USEL UR17, URZ, 0x1, UP5 ;  /* 0x00000001ff117887 */ /* 0x000fe4000a800000 */
[----:B------:R-:W-:Y:S04]  /*45f0*/  USEL UR14, UR14, URZ, UP5 ;  /* 0x000000ff0e0e7287 */ /* 0x000fe8000a800000 */
[----:B------:R-:W-:Y:S01]  /*4600*/  ULEA UR13, UR14, UR7, 0x3 ;  /* 0x000000070e0d7291 */ /* 0x000fe2000f8e18ff */
[----:B------:R-:W-:Y:S01]  /*4610*/  LOP3.LUT R29, R29, UR17, RZ, 0x3c, !PT ;  /* 0x000000111d1d7c12 */ /* 0x000fe2000f8e3cff */
[----:B------:R1:W-:Y:S01]  /*4620*/  @!UP1 UTMALDG.3D [UR8], [UR18], desc[UR20] ;  /* 0x00001408120095b4 */ /* 0x0003e20008011000 */
[----:B------:R5:W-:Y:S02]  /*4630*/  @!P4 SYNCS.ARRIVE.TRANS64.RED.A0TR RZ, [UR15+0x40], R0 ;  /* 0x00004000ffffc9a7 */ /* 0x000be4000830040f */
[----:B------:R-:W-:Y:S01]  /*4640*/  SHF.L.U32 R14, R29, 0x1f, RZ ;  /* 0x0000001f1d0e7819 */ /* 0x000fe200000006ff */
[C---:B---3--:R-:W-:Y:S01]  /*4650*/  @!P1 IMAD.HI.U32 R8, R11.reuse, R8, RZ ;  /* 0x000000080b089227 */ /* 0x048fe200078e00ff */
[----:B--2---:R-:W-:Y:S02]  /*4660*/  @!P1 ISETP.NE.AND P0, PT, R12, 0x1, PT ;  /* 0x000000010c00980c */ /* 0x004fe40003f05270 */
[----:B-1----:R-:W-:Y:S01]  /*4670*/  @!P1 ISETP.NE.AND P2, PT, R2, 0x1, PT ;  /* 0x000000010200980c */ /* 0x002fe20003f45270 */
[----:B------:R-:W-:Y:S01]  /*4680*/  SYNCS.ARRIVE.TRANS64.RED.A1T0 RZ, [UR16], RZ ;  /* 0x000000ffffff79a7 */ /* 0x000fe20008100410 */
[C---:B------:R-:W-:Y:S01]  /*4690*/  @!P1 IMAD.HI.U32 R13, R10.reuse, R13, RZ ;  /* 0x0000000d0a0d9227 */ /* 0x040fe200078e00ff */
[----:B------:R-:W-:Y:S04]  /*46a0*/  @!P1 SHF.R.U32.HI R8, RZ, R9, R8 ;  /* 0x00000009ff089219 */ /* 0x000fe80000011608 */
[----:B------:R-:W-:Y:S01]  /*46b0*/  @!P1 SEL R8, R11, R8, !P2 ;  /* 0x000000080b089207 */ /* 0x000fe20005000000 */
[----:B------:R-:W1:Y:S01]  /*46c0*/  SYNCS.PHASECHK.TRANS64.TRYWAIT P5, [UR13+0x58], R14 ;  /* 0x0000580eff0075a7 */ /* 0x000e6200080a110d */
[----:B-----5:R-:W2:Y:S02]  /*46d0*/  @!P1 LDC R0, c[0x0][0xb20] ;  /* 0x0002c800ff009b82 */ /* 0x020ea40000000800 */
[----:B--2---:R-:W-:Y:S04]  /*46e0*/  @!P1 SHF.R.U32.HI R0, RZ, R0, R13 ;  /* 0x00000000ff009219 */ /* 0x004fe8000001160d */
[----:B------:R-:W-:Y:S05]  /*46f0*/  @!P1 SEL R9, R10, R0, !P0 ;  /* 0x000000000a099207 */ /* 0x000fea0004000000 */
[----:B------:R-:W-:Y:S02]  /*4700*/  @!P1 IMAD.IADD R0, R9, 0x1, -R8 ;  /* 0x0000000109009824 */ /* 0x000fe400078e0a08 */
[----:B------:R-:W-:Y:S02]  /*4710*/  @!P1 IMAD.IADD R8, R8, 0x1, -R9 ;  /* 0x0000000108089824 */ /* 0x000fe400078e0a09 */
[----:B------:R-:W-:Y:S02]  /*4720*/  @!P1 IMAD R11, R0, R2, R11 ;  /* 0x00000002000b9224 */ /* 0x000fe400078e020b */
[----:B------:R-:W-:Y:S01]  /*4730*/  @!P1 IMAD R10, R8, R12, R10 ;  /* 0x0000000c080a9224 */ /* 0x000fe200078e020a */
[----:B-1----:R-:W-:Y:S06]  /*4740*/  @!P5 BRA `(.L_x_75) ;  /* 0x0000003400f0d947 */ /* 0x002fec0003800000 */
.L_x_147:
[----:B------:R-:W-:Y:S01]  /*4750*/  @!P4 IADD3 R2, P0, PT, R30, 0x580, RZ ;  /* 0x000005801e02c810 */ /* 0x000fe20007f1e0ff */
[----:B------:R-:W-:Y:S01]  /*4760*/  UMOV UR18, 0x0 ;  /* 0x0000000000127882 */ /* 0x000fe20000000000 */
[----:B------:R-:W-:Y:S01]  /*4770*/  UMOV UR19, 0x10000000 ;  /* 0x1000000000137882 */ /* 0x000fe20000000000 */
[----:B------:R-:W-:Y:S01]  /*4780*/  VOTEU.ALL UP1, P4 ;  /* 0x0000000000ff7886 */ /* 0x000fe20002020000 */
[----:B------:R-:W-:Y:S01]  /*4790*/  @!P4 R2UR UR9, R2 ;  /* 0x000000000209c2ca */ /* 0x000fe200000e0000 */
[----:B-1----:R-:W-:Y:S01]  /*47a0*/  @!P4 IMAD.X R0, RZ, RZ, R31, P0 ;  /* 0x000000ffff00c224 */ /* 0x002fe200000e061f */
[----:B------:R-:W-:Y:S01]  /*47b0*/  UMOV UR12, UR36 ;  /* 0x00000024000c7c82 */ /* 0x000fe20008000000 */
[----:B------:R-:W-:Y:S01]  /*47c0*/  @P3 R2UR UR36, R26 ;  /* 0x000000001a2432ca */ /* 0x000fe200000e0000 */
[----:B------:R-:W-:Y:S01]  /*47d0*/  @!UP1 ULEA UR15, UR14, UR7, 0xd ;  /* 0x000000070e0f9291 */ /* 0x000fe2000f8e68ff */
[----:B------:R-:W-:Y:S01]  /*47e0*/  ISETP.NE.AND P0, PT, R28, 0x2, PT ;  /* 0x000000021c00780c */ /* 0x000fe20003f05270 */
[----:B------:R-:W-:Y:S01]  /*47f0*/  @!UP1 UIADD3 UR10, UPT, UPT, UR10, 0x20, URZ ;  /* 0x000000200a0a9890 */ /* 0x000fe2000fffe0ff */
[----:B------:R-:W-:Y:S01]  /*4800*/  @!P4 R2UR UR8, R0 ;  /* 0x000000000008c2ca */ /* 0x000fe200000e0000 */
[----:B------:R-:W-:Y:S01]  /*4810*/  IMAD.IADD R14, R10, 0x1, R86 ;  /* 0x000000010a0e7824 */ /* 0x000fe200078e0256 */
[----:B------:R-:W-:Y:S01]  /*4820*/  SEL R0, RZ, 0x1, P0 ;  /* 0x00000001ff007807 */ /* 0x000fe20000000000 */
[----:B------:R-:W-:Y:S01]  /*4830*/  IMAD.IADD R15, R11, 0x1, R87 ;  /* 0x000000010b0f7824 */ /* 0x000fe200078e0257 */
[----:B------:R-:W-:Y:S02]  /*4840*/  SEL R28, R28, RZ, P0 ;  /* 0x000000ff1c1c7207 */ /* 0x000fe40000000000 */
[----:B------:R-:W-:Y:S01]  /*4850*/  IMAD.U32 R8, RZ, RZ, UR9 ;  /* 0x00000009ff087e24 */ /* 0x000fe2000f8e00ff */
[----:B------:R-:W-:Y:S01]  /*4860*/  UIADD3 UR9, UPT, UPT, UR13, 0x40, URZ ;  /* 0x000000400d097890 */ /* 0x000fe2000fffe0ff */
[----:B------:R-:W-:Y:S03]  /*4870*/  LOP3.LUT R27, R27, R0, RZ, 0x3c, !PT ;  /* 0x000000001b1b7212 */ /* 0x000fe600078e3cff */
[----:B------:R-:W-:Y:S02]  /*4880*/  @!P4 R2UR UR16, R8 ;  /* 0x000000000810c2ca */ /* 0x000fe400000e0000 */
[----:B------:R-:W-:Y:S01]  /*4890*/  IMAD.U32 R9, RZ, RZ, UR8 ;  /* 0x00000008ff097e24 */ /* 0x000fe2000f8e00ff */
[----:B------:R-:W-:Y:S01]  /*48a0*/  @!UP1 UIADD3 UR8, UPT, UPT, UR15, 0x200, URZ ;  /* 0x000002000f089890 */ /* 0x000fe2000fffe0ff */
[----:B------:R-:W-:Y:S01]  /*48b0*/  VOTEU.ALL UP1, P4 ;  /* 0x0000000000ff7886 */ /* 0x000fe20002020000 */
[----:B------:R-:W-:Y:S02]  /*48c0*/  UPRMT UR15, UR37, 0x654, UR9 ;  /* 0x00000654250f7896 */ /* 0x000fe40008000009 */
[----:B------:R-:W-:Y:S11]  /*48d0*/  @!P4 R2UR UR17, R9 ;  /* 0x000000000911c2ca */ /* 0x000ff600000e0000 */
[----:B------:R-:W-:Y:S02]  /*48e0*/  @!UPT UIADD3 URZ, UPT, UPT, URZ, URZ, URZ ;  /* 0x000000fffffff290 */ /* 0x000fe4000fffe0ff */
[----:B------:R2:W-:Y:S01]  /*48f0*/  @!UP1 UTMALDG.3D [UR8], [UR16], desc[UR18] ;  /* 0x00001208100095b4 */ /* 0x0005e20008011000 */
[----:B------:R2:W-:Y:S01]  /*4900*/  @!P4 SYNCS.ARRIVE.TRANS64.RED.A0TR RZ, [UR13+0x40], R25 ;  /* 0x00004019ffffc9a7 */ /* 0x0005e2000830040d */
[----:B------:R-:W-:Y:S04]  /*4910*/  UIADD3 UR13, UPT, UPT, UR14, 0x1, URZ ;  /* 0x000000010e0d7890 */ /* 0x000fe8000fffe0ff */
[----:B------:R-:W-:Y:S04]  /*4920*/  UISETP.NE.AND UP1, UPT, UR13, 0x3, UPT ;  /* 0x000000030d00788c */ /* 0x000fe8000bf25270 */
[----:B------:R-:W-:Y:S02]  /*4930*/  USEL UR14, URZ, 0x1, UP1 ;  /* 0x00000001ff0e7887 */ /* 0x000fe40008800000 */
[----:B------:R-:W-:Y:S02]  /*4940*/  USEL UR13, UR13, URZ, UP1 ;  /* 0x000000ff0d0d7287 */ /* 0x000fe40008800000 */
[----:B------:R-:W-:Y:S02]  /*4950*/  UPLOP3.LUT UP1, UPT, UPT, UPT, UPT, 0x80, 0x8 ;  /* 0x000000000008789c */ /* 0x000fe40003f2f070 */
[----:B------:R-:W-:Y:S01]  /*4960*/  LOP3.LUT R29, R29, UR14, RZ, 0x3c, !PT ;  /* 0x0000000e1d1d7c12 */ /* 0x000fe2000f8e3cff */
[----:B------:R-:W-:Y:S01]  /*4970*/  SYNCS.ARRIVE.TRANS64.RED.A1T0 RZ, [UR15], RZ ;  /* 0x000000ffffff79a7 */ /* 0x000fe2000810040f */
[----:B------:R-:W-:Y:S07]  /*4980*/  @P3 BRA `(.L_x_76) ;  /* 0xfffffff4001c3947 */ /* 0x000fee000383ffff */
[----:B------:R-:W-:Y:S01]  /*4990*/  UIADD3 UR7, UPT, UPT, UR7, 0x58, URZ ;  /* 0x0000005807077890 */ /* 0x000fe2000fffe0ff */
[----:B------:R-:W-:-:S03]  /*49a0*/  SHF.L.U32 R2, R29, 0x1f, RZ ;  /* 0x0000001f1d027819 */ /* 0x000fc600000006ff */
[----:B------:R-:W-:-:S09]  /*49b0*/  ULEA UR4, UR13, UR7, 0x3 ;  /* 0x000000070d047291 */ /* 0x000fd2000f8e18ff */
[----:B------:R-:W1:Y:S02]  /*49c0*/  SYNCS.PHASECHK.TRANS64.TRYWAIT P0, [UR4], R2 ;  /* 0x00000002ff0075a7 */ /* 0x000e640008001104 */
[----:B-1----:R-:W-:Y:S05]  /*49d0*/  @!P0 BRA `(.L_x_77) ;  /* 0x0000003400648947 */ /* 0x002fea0003800000 */
.L_x_149:
        /* <DEDUP_REMOVED lines=9> */
.L_x_151:
[----:B------:R-:W-:-:S04]  /*4a70*/  UIADD3 UR5, UPT, UPT, UR5, 0x1, URZ ;  /* 0x0000000105057890 */ /* 0x000fc8000fffe0ff */
[----:B------:R-:W-:-:S04]  /*4a80*/  UISETP.NE.AND UP0, UPT, UR5, 0x3, UPT ;  /* 0x000000030500788c */ /* 0x000fc8000bf05270 */
[----:B------:R-:W-:Y:S02]  /*4a90*/  USEL UR4, URZ, 0x1, UP0 ;  /* 0x00000001ff047887 */ /* 0x000fe40008000000 */
[----:B------:R-:W-:-:S04]  /*4aa0*/  USEL UR5, UR5, URZ, UP0 ;  /* 0x000000ff05057287 */ /* 0x000fc80008000000 */
[----:B------:R-:W-:Y:S01]  /*4ab0*/  ULEA UR5, UR5, UR7, 0x3 ;  /* 0x0000000705057291 */ /* 0x000fe2000f8e18ff */
[----:B-1----:R-:W-:-:S04]  /*4ac0*/  LOP3.LUT R2, R29, UR4, RZ, 0x3c, !PT ;  /* 0x000000041d027c12 */ /* 0x002fc8000f8e3cff */
[----:B------:R-:W-:Y:S01]  /*4ad0*/  SHF.L.U32 R2, R2, 0x1f, RZ ;  /* 0x0000001f02027819 */ /* 0x000fe200000006ff */
[----:B------:R-:W-:-:S07]  /*4ae0*/  IMAD.U32 R0, RZ, RZ, UR5 ;  /* 0x00000005ff007e24 */ /* 0x000fce000f8e00ff */
.L_x_79:
[----:B-1----:R1:W3:Y:S02]  /*4af0*/  SYNCS.PHASECHK.TRANS64.TRYWAIT P0, [R0+URZ], R2 ;  /* 0x00000002000075a7 */ /* 0x0022e400080011ff */
[----:B---3--:R-:W-:Y:S05]  /*4b00*/  @!P0 NANOSLEEP.SYNCS 0x989680 ;  /* 0x009896800000895d */ /* 0x008fea0003900000 */
[----:B------:R-:W3:Y:S02]  /*4b10*/  @!P0 SYNCS.PHASECHK.TRANS64 P0, [R0+URZ], R2 ;  /* 0x00000002000085a7 */ /* 0x000ee400080010ff */
[----:B--23--:R-:W-:Y:S05]  /*4b20*/  @P0 EXIT ;  /* 0x000000000000094d */ /* 0x00cfea0003800000 */
[----:B------:R-:W-:Y:S05]  /*4b30*/  BRA `(.L_x_79) ;  /* 0xfffffffc00ec7947 */ /* 0x000fea000383ffff */
.L_x_67:
[----:B------:R-:W-:-:S06]  /*4b40*/  UISETP.GE.AND UP1, UPT, UR8, 0x4, UPT ;  /* 0x000000040800788c */ /* 0x000fcc000bf26270 */
[----:B------:R-:W-:-:S13]  /*4b50*/  PLOP3.LUT P0, PT, PT, PT, UP1, 0x80, 0x8 ;  /* 0x000000000008781c */ /* 0x000fda0003f0f018 */
[----:B------:R-:W-:Y:S05]  /*4b60*/  @!P0 EXIT ;  /* 0x000000000000894d */ /* 0x000fea0003800000 */
[----:B------:R-:W-:Y:S01]  /*4b70*/  BAR.SYNC.DEFER_BLOCKING 0x6, 0xa0 ;  /* 0x0182800000007b1d */ /* 0x000fe20000010000 */
[C---:B------:R-:W-:Y:S01]  /*4b80*/  IMAD.SHL.U32 R2, R93.reuse, 0x20, RZ ;  /* 0x000000205d027824 */ /* 0x040fe200078e00ff */
[C---:B------:R-:W-:Y:S01]  /*4b90*/  LOP3.LUT R94, R93.reuse, 0x2, RZ, 0xc0, !PT ;  /* 0x000000025d5e7812 */ /* 0x040fe200078ec0ff */
[C---:B------:R-:W-:Y:S01]  /*4ba0*/  IMAD.SHL.U32 R99, R93.reuse, 0x4, RZ ;  /* 0x000000045d637824 */ /* 0x040fe200078e00ff */
[C---:B------:R-:W-:Y:S01]  /*4bb0*/  LOP3.LUT R100, R93.reuse, 0x60, RZ, 0xc0, !PT ;  /* 0x000000605d647812 */ /* 0x040fe200078ec0ff */
[C---:B------:R-:W-:Y:S01]  /*4bc0*/  IMAD.U32 R46, R93.reuse, 0x10000, RZ ;  /* 0x000100005d2e7824 */ /* 0x040fe200078e00ff */
[----:B------:R-:W-:Y:S02]  /*4bd0*/  UMOV UR48, 0x400 ;  /* 0x0000040000307882 */ /* 0x000fe40000000000 */
[----:B------:R-:W1:Y:S01]  /*4be0*/  LDC R91, c[0x0][0x370] ;  /* 0x0000dc00ff5b7b82 */ /* 0x000e620000000800 */
[----:B------:R-:W-:Y:S01]  /*4bf0*/  ULEA UR48, UR37, UR48, 0x18 ;  /* 0x0000003025307291 */ /* 0x000fe2000f8ec0ff */
[----:B------:R-:W-:Y:S01]  /*4c00*/  LOP3.LUT R3, R2, 0xc0, RZ, 0xc0, !PT ;  /* 0x000000c002037812 */ /* 0x000fe200078ec0ff */
[----:B------:R-:W-:Y:S01]  /*4c10*/  IMAD.MOV.U32 R45, RZ, RZ, RZ ;  /* 0x000000ffff2d7224 */ /* 0x000fe200078e00ff */
[----:B------:R-:W-:Y:S01]  /*4c20*/  LOP3.LUT R93, R93, 0x4, RZ, 0xc0, !PT ;  /* 0x000000045d5d7812 */ /* 0x000fe200078ec0ff */
[----:B------:R-:W-:Y:S01]  /*4c30*/  UIADD3 UR52, UPT, UPT, UR48, 0x200, URZ ;  /* 0x0000020030347890 */ /* 0x000fe2000fffe0ff */
[----:B------:R-:W-:-:S02]  /*4c40*/  LOP3.LUT R99, R3, 0x18, R99, 0xf8, !PT ;  /* 0x0000001803637812 */ /* 0x000fc400078ef863 */
[----:B------:R-:W-:Y:S01]  /*4c50*/  CS2R R96, SRZ ;  /* 0x0000000000607805 */ /* 0x000fe2000001ff00 */
[----:B------:R-:W2:Y:S01]  /*4c60*/  LDC R42, c[0x0][0xb0c] ;  /* 0x0002c300ff2a7b82 */ /* 0x000ea20000000800 */
[----:B------:R-:W-:Y:S01]  /*4c70*/  LOP3.LUT R46, R46, 0x600000, RZ, 0xc0, !PT ;  /* 0x006000002e2e7812 */ /* 0x000fe200078ec0ff */
[----:B------:R-:W-:Y:S01]  /*4c80*/  IMAD.MOV.U32 R103, RZ, RZ, RZ ;  /* 0x000000ffff677224 */ /* 0x000fe200078e00ff */
[----:B------:R-:W-:Y:S01]  /*4c90*/  IADD3 R98, PT, PT, -R93, 0x2, RZ ;  /* 0x000000025d627810 */ /* 0x000fe20007ffe1ff */
[----:B------:R-:W-:Y:S01]  /*4ca0*/  IMAD.MOV R94, RZ, RZ, -R94 ;  /* 0x000000ffff5e7224 */ /* 0x000fe200078e0a5e */
[----:B------:R-:W-:Y:S01]  /*4cb0*/  LOP3.LUT R99, R99, 0xf20, R2, 0xf8, !PT ;  /* 0x00000f2063637812 */ /* 0x000fe200078ef802 */
[----:B------:R-:W-:Y:S01]  /*4cc0*/  IMAD.MOV R93, RZ, RZ, -R93 ;  /* 0x000000ffff5d7224 */ /* 0x000fe200078e0a5d */
[----:B------:R-:W4:Y:S01]  /*4cd0*/  LDCU.64 UR54, c[0x0][0x348] ;  /* 0x00006900ff3677ac */ /* 0x000f220008000a00 */
[----:B------:R-:W1:Y:S01]  /*4ce0*/  LDC R89, c[0x0][0xb20] ;  /* 0x0002c800ff597b82 */ /* 0x000e620000000800 */
[----:B------:R-:W3:Y:S01]  /*4cf0*/  LDS R0, [UR48+0x130] ;  /* 0x00013030ff007984 */ /* 0x000ee20008000800 */
[----:B------:R-:W-:Y:S01]  /*4d00*/  IMAD.SHL.U32 R98, R98, 0x10, RZ ;  /* 0x0000001062627824 */ /* 0x000fe200078e00ff */
[----:B------:R-:W-:Y:S01]  /*4d10*/  LEA R99, R99, UR52, 0x1 ;  /* 0x0000003463637c11 */ /* 0x000fe2000f8e08ff */
[----:B------:R-:W-:Y:S01]  /*4d20*/  UMOV UR51, 0x1 ;  /* 0x0000000100337882 */ /* 0x000fe20000000000 */
[----:B------:R-:W-:Y:S01]  /*4d30*/  UMOV UR56, URZ ;  /* 0x000000ff00387c82 */ /* 0x000fe20008000000 */
[----:B------:R-:W1:Y:S02]  /*4d40*/  LDCU.64 UR38, c[0x0][0x888] ;  /* 0x00011100ff2677ac */ /* 0x000e640008000a00 */
[----:B------:R-:W1:Y:S01]  /*4d50*/  LDC R41, c[0x0][0xb30] ;  /* 0x0002cc00ff297b82 */ /* 0x000e620000000800 */
[----:B------:R-:W1:Y:S01]  /*4d60*/  LDCU.64 UR44, c[0x0][0x890] ;  /* 0x00011200ff2c77ac */ /* 0x000e620008000a00 */
[----:B------:R-:W-:Y:S01]  /*4d70*/  UMOV UR50, URZ ;  /* 0x000000ff00327c82 */ /* 0x000fe20008000000 */
[----:B------:R-:W-:-:S05]  /*4d80*/  UMOV UR49, URZ ;  /* 0x000000ff00317c82 */ /* 0x000fca0008000000 */
[----:B------:R-:W1:Y:S08]  /*4d90*/  LDC.64 R84, c[0x0][0xb10] ;  /* 0x0002c400ff547b82 */ /* 0x000e700000000a00 */
[----:B------:R-:W1:Y:S08]  /*4da0*/  LDC.64 R38, c[0x0][0xb18] ;  /* 0x0002c600ff267b82 */ /* 0x000e700000000a00 */
[----:B------:R-:W1:Y:S08]  /*4db0*/  LDC.64 R36, c[0x0][0xb28] ;  /* 0x0002ca00ff247b82 */ /* 0x000e700000000a00 */
[----:B------:R-:W1:Y:S01]  /*4dc0*/  LDC.64 R82, c[0x0][0x8b0] ;  /* 0x00022c00ff527b82 */ /* 0x000e620000000a00 */
[----:B---3--:R-:W-:-:S07]  /*4dd0*/  IMAD.IADD R46, R0, 0x1, R46 ;  /* 0x00000001002e7824 */ /* 0x008fce00078e022e */
[----:B------:R-:W3:Y:S08]  /*4de0*/  LDC.64 R80, c[0x0][0x8a8] ;  /* 0x00022a00ff507b82 */ /* 0x000ef00000000a00 */
[----:B--2-4-:R-:W1:Y:S02]  /*4df0*/  LDC R90, c[0x0][0x374] ;  /* 0x0000dd00ff5a7b82 */ /* 0x014e640000000800 */
.L_x_110:
[C---:B------:R-:W-:Y:S02]  /*4e00*/  LEA R0, R103.reuse, UR48, 0x3 ;  /* 0x0000003067007c11 */ /* 0x040fe4000f8e18ff */
[----:B------:R-:W-:Y:S02]  /*4e10*/  SHF.L.U32 R2, R96, 0x1f, RZ ;  /* 0x0000001f60027819 */ /* 0x000fe400000006ff */
[----:B------:R-:W-:Y:S02]  /*4e20*/  LEA R16, R103, UR48, 0x4 ;  /* 0x0000003067107c11 */ /* 0x000fe4000f8e20ff */
[----:B------:R-:W2:Y:S02]  /*4e30*/  SYNCS.PHASECHK.TRANS64.TRYWAIT P0, [R0+URZ+0x80], R2 ;  /* 0x00008002000075a7 */ /* 0x000ea400080011ff */
[----:B--2---:R-:W-:Y:S05]  /*4e40*/  @!P0 BRA `(.L_x_80) ;  /* 0x0000003000788947 */ /* 0x004fea0003800000 */
.L_x_152:
[----:B------:R-:W4:Y:S01]  /*4e50*/  LDC.64 R10, c[0x0][0xb10] ;  /* 0x0002c400ff0a7b82 */ /* 0x000f220000000a00 */
[----:B------:R-:W3:Y:S01]  /*4e60*/  LDS.128 R16, [R16+0x110] ;  /* 0x0001100010107984 */ /* 0x000ee20000000c00 */
[----:B-1----:R-:W-:Y:S01]  /*4e70*/  ISETP.NE.AND P1, PT, R41, 0x1, PT ;  /* 0x000000012900780c */ /* 0x002fe20003f25270 */
[----:B--2---:R-:W-:Y:S01]  /*4e80*/  VIADD R0, R0, 0x90 ;  /* 0x0000009000007836 */ /* 0x004fe20000000000 */
[----:B------:R-:W-:Y:S04]  /*4e90*/  ISETP.GE.AND P0, PT, R40, 0x1, PT ;  /* 0x000000012800780c */ /* 0x000fe80003f06270 */
[----:B------:R-:W1:Y:S01]  /*4ea0*/  LDC.64 R8, c[0x0][0xb18] ;  /* 0x0002c600ff087b82 */ /* 0x000e620000000a00 */
[----:B------:R-:W-:Y:S01]  /*4eb0*/  PRMT R0, RZ, 0x654, R0 ;  /* 0x00000654ff007816 */ /* 0x000fe20000000000 */
[----:B------:R-:W-:Y:S01]  /*4ec0*/  @!PT LDS RZ, [RZ] ;  /* 0x00000000fffff984 */ /* 0x000fe20000000800 */
[----:B------:R-:W-:Y:S01]  /*4ed0*/  @!PT LDS RZ, [RZ] ;  /* 0x00000000fffff984 */ /* 0x000fe20000000800 */
[----:B------:R-:W-:Y:S01]  /*4ee0*/  @!PT LDS RZ, [RZ] ;  /* 0x00000000fffff984 */ /* 0x000fe20000000800 */
[----:B------:R-:W-:Y:S01]  /*4ef0*/  @!PT LDS RZ, [RZ] ;  /* 0x00000000fffff984 */ /* 0x000fe20000000800 */
[----:B------:R2:W-:Y:S06]  /*4f00*/  MEMBAR.ALL.CTA ;  /* 0x0000000000007992 */ /* 0x0005ec0000008000 */
[----:B--2---:R-:W2:Y:S01]  /*4f10*/  FENCE.VIEW.ASYNC.S ;  /* 0x00000000000073c6 */ /* 0x004ea20000000000 */
[----:B------:R-:W1:Y:S08]  /*4f20*/  @!P1 LDC R12, c[0x0][0xb20] ;  /* 0x0002c800ff0c9b82 */ /* 0x000e700000000800 */
[----:B------:R-:W1:Y:S01]  /*4f30*/  @!P1 LDC R7, c[0x0][0xb0c] ;  /* 0x0002c300ff079b82 */ /* 0x000e620000000800 */
[----:B--2---:R2:W-:Y:S01]  /*4f40*/  SYNCS.ARRIVE.TRANS64.RED.A1T0 RZ, [R0+URZ], RZ ;  /* 0x000000ff00ff79a7 */ /* 0x0045e200081004ff */
[----:B---3--:R-:W-:Y:S04]  /*4f50*/  LOP3.LUT P4, RZ, R18, 0x1, RZ, 0xc0, !PT ;  /* 0x0000000112ff7812 */ /* 0x008fe8000788c0ff */
[----:B------:R-:W-:Y:S09]  /*4f60*/  P2R R101, PR, RZ, 0x10 ;  /* 0x00000010ff657803 */ /* 0x000ff20000000000 */
[----:B------:R-:W-:Y:S02]  /*4f70*/  @P4 MOV R44, R16 ;  /* 0x00000010002c4202 */ /* 0x000fe40000000f00 */
[----:B------:R-:W-:Y:S01]  /*4f80*/  @P4 LOP3.LUT R43, R17, 0xffff, RZ, 0xc0, !PT ;  /* 0x0000ffff112b4812 */ /* 0x000fe200078ec0ff */
[----:B--2-4-:R-:W-:Y:S06]  /*4f90*/  @!P0 BRA `(.L_x_81) ;  /* 0x0000000000a48947 */ /* 0x014fec0003800000 */
[----:B------:R-:W-:Y:S01]  /*4fa0*/  IMAD.HI.U32 R0, R90, R39, RZ ;  /* 0x000000275a007227 */ /* 0x000fe200078e00ff */
[----:B------:R-:W-:Y:S02]  /*4fb0*/  ISETP.NE.AND P0, PT, R38, 0x1, PT ;  /* 0x000000012600780c */ /* 0x000fe40003f05270 */
[----:B------:R-:W-:Y:S01]  /*4fc0*/  ISETP.NE.AND P2, PT, R40, 0x1, PT ;  /* 0x000000012800780c */ /* 0x000fe20003f45270 */
[----:B------:R-:W-:Y:S01]  /*4fd0*/  IMAD.HI.U32 R4, R91, R84, RZ ;  /* 0x000000545b047227 */ /* 0x000fe200078e00ff */
[----:B------:R-:W-:Y:S02]  /*4fe0*/  SHF.R.U32.HI R0, RZ, R89, R0 ;  /* 0x00000059ff007219 */ /* 0x000fe40000011600 */
[----:B------:R-:W-:Y:S01]  /*4ff0*/  ISETP.NE.AND P3, PT, R42, 0x1, PT ;  /* 0x000000012a00780c */ /* 0x000fe20003f65270 */
[----:B------:R-:W-:Y:S01]  /*5000*/  IMAD.HI.U32 R6, R43, R39, RZ ;  /* 0x000000272b067227 */ /* 0x000fe200078e00ff */
[-C--:B------:R-:W-:Y:S02]  /*5010*/  SHF.R.U32.HI R4, RZ, R85.reuse, R4 ;  /* 0x00000055ff047219 */ /* 0x080fe40000011604 */
[----:B------:R-:W-:Y:S01]  /*5020*/  SEL R0, R90, R0, !P0 ;  /* 0x000000005a007207 */ /* 0x000fe20004000000 */
[----:B------:R-:W-:Y:S01]  /*5030*/  IMAD.HI.U32 R5, R44, R84, RZ ;  /* 0x000000542c057227 */ /* 0x000fe200078e00ff */
[----:B------:R-:W-:Y:S03]  /*5040*/  SEL R4, R91, R4, !P3 ;  /* 0x000000045b047207 */ /* 0x000fe60005800000 */
[-C--:B------:R-:W-:Y:S01]  /*5050*/  IMAD.HI.U32 R3, R0, R36.reuse, RZ ;  /* 0x0000002400037227 */ /* 0x080fe200078e00ff */
[----:B------:R-:W-:Y:S03]  /*5060*/  SHF.R.U32.HI R5, RZ, R85, R5 ;  /* 0x00000055ff057219 */ /* 0x000fe60000011605 */
[----:B------:R-:W-:Y:S01]  /*5070*/  IMAD.HI.U32 R2, R4, R36, RZ ;  /* 0x0000002404027227 */ /* 0x000fe200078e00ff */
[----:B------:R-:W-:Y:S02]  /*5080*/  @P2 SHF.R.U32.HI R0, RZ, R37, R3 ;  /* 0x00000025ff002219 */ /* 0x000fe40000011603 */
[----:B------:R-:W-:Y:S02]  /*5090*/  SHF.R.U32.HI R3, RZ, R89, R6 ;  /* 0x00000059ff037219 */ /* 0x000fe40000011606 */
[----:B------:R-:W-:Y:S01]  /*50a0*/  @P2 SHF.R.U32.HI R4, RZ, R37, R2 ;  /* 0x00000025ff042219 */ /* 0x000fe20000011602 */
[----:B------:R-:W-:Y:S01]  /*50b0*/  IMAD R0, R40, R0, RZ ;  /* 0x0000000028007224 */ /* 0x000fe200078e02ff */
[----:B------:R-:W-:Y:S02]  /*50c0*/  SEL R3, R43, R3, !P0 ;  /* 0x000000032b037207 */ /* 0x000fe40004000000 */
[----:B------:R-:W-:Y:S01]  /*50d0*/  SEL R2, R44, R5, !P3 ;  /* 0x000000052c027207 */ /* 0x000fe20005800000 */
[----:B------:R-:W-:Y:S01]  /*50e0*/  IMAD R5, R40, R4, RZ ;  /* 0x0000000428057224 */ /* 0x000fe200078e02ff */
[C---:B------:R-:W-:Y:S01]  /*50f0*/  ISETP.GE.AND P0, PT, R3.reuse, R0, PT ;  /* 0x000000000300720c */ /* 0x040fe20003f06270 */
[C---:B------:R-:W-:Y:S03]  /*5100*/  IMAD.HI.U32 R0, R3.reuse, R36, RZ ;  /* 0x0000002403007227 */ /* 0x040fe600078e00ff */
[C---:B------:R-:W-:Y:S02]  /*5110*/  ISETP.GE.OR P0, PT, R2.reuse, R5, P0 ;  /* 0x000000050200720c */ /* 0x040fe40000706670 */
[----:B------:R-:W-:Y:S04]  /*5120*/  SHF.R.U32.HI R0, RZ, R37, R0 ;  /* 0x00000025ff007219 */ /* 0x000fe80000011600 */
[C---:B------:R-:W-:Y:S05]  /*5130*/  SEL R6, R3.reuse, R0, !P2 ;  /* 0x0000000003067207 */ /* 0x040fea0005000000 */
        /* <DEDUP_REMOVED lines=14> */
[----:B------:R-:W-:Y:S07]  /*5220*/  IMAD R43, R3, R38, R43 ;  /* 0x00000026032b7224 */ /* 0x000fee00078e022b */
.L_x_81:
[----:B-1----:R-:W-:Y:S01]  /*5230*/  @!P1 ISETP.NE.AND P0, PT, R8, 0x1, PT ;  /* 0x000000010800980c */ /* 0x002fe20003f05270 */
[----:B------:R-:W-:Y:S01]  /*5240*/  @!P1 IMAD.HI.U32 R0, R44, R10, RZ ;  /* 0x0000000a2c009227 */ /* 0x000fe200078e00ff */
[----:B------:R-:W-:Y:S01]  /*5250*/  @!P1 ISETP.NE.AND P2, PT, R7, 0x1, PT ;  /* 0x000000010700980c */ /* 0x000fe20003f45270 */
[----:B------:R-:W-:Y:S01]  /*5260*/  ULOP3.LUT UP0, URZ, UR52, 0x1b0, URZ, 0xc0, !UPT ;  /* 0x000001b034ff7892 */ /* 0x000fe2000f80c0ff */
[----:B------:R-:W-:Y:S01]  /*5270*/  R2UR UR42, R15 ;  /* 0x000000000f2a72ca */ /* 0x000fe200000e0000 */
[----:B------:R-:W-:Y:S01]  /*5280*/  @!P1 IMAD.HI.U32 R2, R43, R9, RZ ;  /* 0x000000092b029227 */ /* 0x000fe200078e00ff */
[----:B------:R-:W-:Y:S02]  /*5290*/  @!P1 SHF.R.U32.HI R0, RZ, R11, R0 ;  /* 0x0000000bff009219 */ /* 0x000fe40000011600 */
[----:B------:R-:W-:Y:S01]  /*52a0*/  R2UR UR41, R14 ;  /* 0x000000000e2972ca */ /* 0x000fe200000e0000 */
[----:B------:R-:W-:Y:S01]  /*52b0*/  VIADD R103, R103, 0x1 ;  /* 0x0000000167677836 */ /* 0x000fe20000000000 */
[----:B------:R-:W-:Y:S02]  /*52c0*/  @!P1 SHF.R.U32.HI R2, RZ, R12, R2 ;  /* 0x0000000cff029219 */ /* 0x000fe40000011602 */
[----:B------:R-:W-:Y:S02]  /*52d0*/  @!P1 SEL R3, R44, R0, !P2 ;  /* 0x000000002c039207 */ /* 0x000fe40005000000 */
[----:B------:R-:W-:Y:S02]  /*52e0*/  @!P1 SEL R2, R43, R2, !P0 ;  /* 0x000000022b029207 */ /* 0x000fe40004000000 */
[----:B------:R-:W-:Y:S01]  /*52f0*/  @P4 SHF.R.U32.HI R95, RZ, 0x10, R17 ;  /* 0x00000010ff5f4819 */ /* 0x000fe20000011611 */
[----:B------:R-:W-:Y:S02]  /*5300*/  USHF.L.U32 UR42, UR42, 0x7, URZ ;  /* 0x000000072a2a7899 */ /* 0x000fe400080006ff */
[----:B------:R-:W-:Y:S02]  /*5310*/  @!P1 IMAD.IADD R0, R2, 0x1, -R3 ;  /* 0x0000000102009824 */ /* 0x000fe400078e0a03 */
[----:B------:R-:W-:Y:S01]  /*5320*/  @!P1 IMAD.IADD R2, R3, 0x1, -R2 ;  /* 0x0000000103029824 */ /* 0x000fe200078e0a02 */
[----:B------:R-:W-:Y:S01]  /*5330*/  USHF.L.U32 UR41, UR41, 0x6, URZ ;  /* 0x0000000629297899 */ /* 0x000fe200080006ff */
[----:B------:R-:W-:Y:S02]  /*5340*/  @!P1 IMAD R44, R0, R7, R44 ;  /* 0x00000007002c9224 */ /* 0x000fe400078e022c */
[----:B------:R-:W-:Y:S01]  /*5350*/  @!P1 IMAD R43, R2, R8, R43 ;  /* 0x00000008022b9224 */ /* 0x000fe200078e022b */
[----:B------:R-:W-:Y:S08]  /*5360*/  BRA.U !UP0, `(.L_x_82) ;  /* 0x00000001087c7547 */ /* 0x000ff0000b800000 */
[----:B------:R-:W1:Y:S01]  /*5370*/  LDCU.64 UR8, c[0x4][0x80] ;  /* 0x01001000ff0877ac */ /* 0x000e620008000a00 */
[----:B------:R-:W-:Y:S01]  /*5380*/  MOV R2, 0x0 ;  /* 0x0000000000027802 */ /* 0x000fe20000000f00 */
[----:B------:R-:W-:Y:S02]  /*5390*/  HFMA2 R12, -RZ, RZ, 0, 5.9604644775390625e-08 ;  /* 0x00000001ff0c7431 */ /* 0x000fe400000001ff */
[----:B------:R-:W-:Y:S01]  /*53a0*/  IMAD.MOV.U32 R8, RZ, RZ, 0x70 ;  /* 0x00000070ff087424 */ /* 0x000fe200078e00ff */
[----:B------:R2:W3:Y:S01]  /*53b0*/  LDC.64 R14, c[0x4][R2] ;  /* 0x01000000020e7b82 */ /* 0x0004e20000000a00 */
[----:B------:R-:W4:Y:S01]  /*53c0*/  LDCU.64 UR6, c[0x4][0x88] ;  /* 0x01001100ff0677ac */ /* 0x000f220008000a00 */
[----:B------:R-:W-:Y:S01]  /*53d0*/  IMAD.MOV.U32 R13, RZ, RZ, RZ ;  /* 0x000000ffff0d7224 */ /* 0x000fe200078e00ff */
[----:B------:R-:W2:Y:S01]  /*53e0*/  LDCU.64 UR4, c[0x4][0x8] ;  /* 0x01000100ff0477ac */ /* 0x000ea20008000a00 */
[----:B-1----:R-:W-:Y:S01]  /*53f0*/  MOV R5, UR9 ;  /* 0x0000000900057c02 */ /* 0x002fe20008000f00 */
[----:B------:R-:W-:Y:S01]  /*5400*/  IMAD.U32 R4, RZ, RZ, UR8 ;  /* 0x00000008ff047e24 */ /* 0x000fe2000f8e00ff */
[----:B----4-:R-:W-:Y:S01]  /*5410*/  MOV R7, UR7 ;  /* 0x0000000700077c02 */ /* 0x010fe20008000f00 */
[----:B------:R-:W-:Y:S01]  /*5420*/  IMAD.U32 R6, RZ, RZ, UR6 ;  /* 0x00000006ff067e24 */ /* 0x000fe2000f8e00ff */
[----:B--2---:R-:W-:Y:S01]  /*5430*/  MOV R11, UR5 ;  /* 0x00000005000b7c02 */ /* 0x004fe20008000f00 */
[----:B------:R-:W-:Y:S02]  /*5440*/  IMAD.U32 R10, RZ, RZ, UR4 ;  /* 0x00000004ff0a7e24 */ /* 0x000fe4000f8e00ff */
[----:B------:R-:W-:Y:S07]  /*5450*/  LEPC R20, `(.L_x_83) ;  /* 0x000000001014794e */ /* 0x000fee0000000000 */
[----:B---3-5:R-:W-:Y:S05]  /*5460*/  CALL.ABS.NOINC R14 ;  /* 0x000000000e007343 */ /* 0x028fea0003c00000 */
.L_x_83:
[----:B------:R-:W1:Y:S01]  /*5470*/  LDCU.64 UR8, c[0x4][0x80] ;  /* 0x01001000ff0877ac */ /* 0x000e620008000a00 */
[----:B------:R-:W2:Y:S01]  /*5480*/  LDC.64 R2, c[0x4][R2] ;  /* 0x0100000002027b82 */ /* 0x000ea20000000a00 */
[----:B------:R-:W-:Y:S02]  /*5490*/  HFMA2 R12, -RZ, RZ, 0, 5.9604644775390625e-08 ;  /* 0x00000001ff0c7431 */ /* 0x000fe400000001ff */
[----:B------:R-:W-:Y:S02]  /*54a0*/  IMAD.MOV.U32 R8, RZ, RZ, 0x70 ;  /* 0x00000070ff087424 */ /* 0x000fe400078e00ff */
[----:B------:R-:W-:Y:S01]  /*54b0*/  IMAD.MOV.U32 R13, RZ, RZ, RZ ;  /* 0x000000ffff0d7224 */ /* 0x000fe200078e00ff */
[----:B------:R-:W3:Y:S01]  /*54c0*/  LDCU.64 UR6, c[0x4][0x88] ;  /* 0x01001100ff0677ac */ /* 0x000ee20008000a00 */
[----:B------:R-:W4:Y:S01]  /*54d0*/  LDCU.64 UR4, c[0x4][0x8] ;  /* 0x01000100ff0477ac */ /* 0x000f220008000a00 */
[----:B-1----:R-:W-:Y:S02]  /*54e0*/  MOV R4, UR8 ;  /* 0x0000000800047c02 */ /* 0x002fe40008000f00 */
[----:B------:R-:W-:Y:S02]  /*54f0*/  MOV R5, UR9 ;  /* 0x0000000900057c02 */ /* 0x000fe40008000f00 */
[----:B---3--:R-:W-:Y:S01]  /*5500*/  MOV R7, UR7 ;  /* 0x0000000700077c02 */ /* 0x008fe20008000f00 */
[----:B------:R-:W-:Y:S01]  /*5510*/  IMAD.U32 R6, RZ, RZ, UR6 ;  /* 0x00000006ff067e24 */ /* 0x000fe2000f8e00ff */
[----:B----4-:R-:W-:Y:S01]  /*5520*/  MOV R11, UR5 ;  /* 0x00000005000b7c02 */ /* 0x010fe20008000f00 */
[----:B------:R-:W-:Y:S02]  /*5530*/  IMAD.U32 R10, RZ, RZ, UR4 ;  /* 0x00000004ff0a7e24 */ /* 0x000fe4000f8e00ff */
[----:B------:R-:W-:Y:S07]  /*5540*/  LEPC R20, `(.L_x_82) ;  /* 0x000000001014794e */ /* 0x000fee0000000000 */
[----:B--2---:R-:W-:Y:S05]  /*5550*/  CALL.ABS.NOINC R2 ;  /* 0x0000000002007343 */ /* 0x004fea0003c00000 */
.L_x_82:
[----:B------:R-:W-:Y:S01]  /*5560*/  ISETP.NE.U32.AND P4, PT, R82, RZ, PT ;  /* 0x000000ff5200720c */ /* 0x000fe20003f85070 */
[----:B------:R-:W-:Y:S01]  /*5570*/  UISETP.NE.AND UP2, UPT, UR53, URZ, UPT ;  /* 0x000000ff3500728c */ /* 0x000fe2000bf45270 */
[----:B------:R-:W-:Y:S01]  /*5580*/  ISETP.NE.U32.AND P2, PT, RZ, UR38, PT ;  /* 0x00000026ff007c0c */ /* 0x000fe2000bf45070 */
[----:B------:R-:W-:Y:S01]  /*5590*/  UISETP.NE.U32.AND UP1, UPT, UR44, URZ, UPT ;  /* 0x000000ff2c00728c */ /* 0x000fe2000bf25070 */
[----:B------:R-:W-:Y:S01]  /*55a0*/  ISETP.NE.AND.EX P4, PT, R83, RZ, PT, P4 ;  /* 0x000000ff5300720c */ /* 0x000fe20003f85340 */
[----:B------:R-:W-:Y:S01]  /*55b0*/  UPLOP3.LUT UP0, UPT, UPT, UPT, UPT, 0x40, 0x4 ;  /* 0x000000000004789c */ /* 0x000fe20003f0e870 */
[----:B------:R-:W-:Y:S01]  /*55c0*/  ISETP.NE.AND.EX P2, PT, RZ, UR39, PT, P2 ;  /* 0x00000027ff007c0c */ /* 0x000fe2000bf45320 */
[----:B------:R-:W-:Y:S01]  /*55d0*/  UISETP.NE.AND.EX UP1, UPT, UR45, URZ, UPT, UP1 ;  /* 0x000000ff2d00728c */ /* 0x000fe2000bf25310 */
[----:B------:R-:W-:Y:S04]  /*55e0*/  PLOP3.LUT P1, PT, PT, PT, UP2, 0x80, 0x8 ;  /* 0x000000000008781c */ /* 0x000fe80003f2f028 */
[----:B------:R-:W-:Y:S06]  /*55f0*/  @UP2 UPLOP3.LUT UP0, UPT, UPT, UPT, UP1, 0x80, 0x8 ;  /* 0x000000000008289c */ /* 0x000fec0003f0f010 */
[----:B------:R-:W-:Y:S01]  /*5600*/  PLOP3.LUT P0, PT, PT, PT, UP0, 0x80, 0x8 ;  /* 0x000000000008781c */ /* 0x000fe20003f0f008 */
[----:B------:R-:W-:Y:S01]  /*5610*/  @!UPT UIADD3 URZ, UPT, UPT, URZ, URZ, URZ ;  /* 0x000000fffffff290 */ /* 0x000fe2000fffe0ff */
[----:B------:R-:W-:Y:S11]  /*5620*/  BRA.U !UP1, `(.L_x_84) ;  /* 0x0000000109387547 */ /* 0x000ff6000b800000 */
[----:B------:R-:W-:Y:S01]  /*5630*/  UISETP.NE.U32.AND UP0, UPT, UR38, URZ, UPT ;  /* 0x000000ff2600728c */ /* 0x000fe2000bf05070 */
[----:B------:R-:W-:Y:S02]  /*5640*/  HFMA2 R0, -RZ, RZ, 0, 5.9604644775390625e-08 ;  /* 0x00000001ff007431 */ /* 0x000fe400000001ff */
[----:B------:R-:W-:Y:S01]  /*5650*/  IMAD.MOV.U32 R88, RZ, RZ, 0x1 ;  /* 0x00000001ff587424 */ /* 0x000fe200078e00ff */
[----:B------:R-:W-:Y:S06]  /*5660*/  UISETP.NE.AND.EX UP0, UPT, UR39, URZ, UPT, UP0 ;  /* 0x000000ff2700728c */ /* 0x000fec000bf05300 */
[----:B------:R-:W-:Y:S05]  /*5670*/  PLOP3.LUT P3, PT, PT, PT, UP0, 0x80, 0x8 ;  /* 0x000000000008781c */ /* 0x000fea0003f6f008 */
[----:B------:R-:W1:Y:S01]  /*5680*/  @UP0 LDCU.64 UR6, c[0x0][0x888] ;  /* 0x00011100ff0607ac */ /* 0x000e620008000a00 */
[----:B------:R-:W-:Y:S07]  /*5690*/  @UP0 UIMAD UR4, UR36, UR44, URZ ;  /* 0x0000002c240402a4 */ /* 0x000fee000f8e02ff */
[----:B------:R-:W-:Y:S01]  /*56a0*/  @!P3 PRMT R88, R0, 0x7610, R88 ;  /* 0x000076100058b816 */ /* 0x000fe20000000058 */
[----:B-1----:R-:W-:Y:S03]  /*56b0*/  @UP0 UIMAD.WIDE UR6, UR4, 0x4, UR6 ;  /* 0x00000004040608a5 */ /* 0x002fe6000f8e0206 */
[----:B------:R-:W1:Y:S03]  /*56c0*/  @!UP0 LDCU UR4, c[0x0][0x880] ;  /* 0x00011000ff0487ac */ /* 0x000e660008000800 */
[----:B------:R-:W-:Y:S01]  /*56d0*/  IMAD.U32 R2, RZ, RZ, UR6 ;  /* 0x00000006ff027e24 */ /* 0x000fe2000f8e00ff */
[----:B------:R-:W-:Y:S05]  /*56e0*/  MOV R3, UR7 ;  /* 0x0000000700037c02 */ /* 0x000fea0008000f00 */
[----:B-----5:R2:W5:Y:S02]  /*56f0*/  @P3 LDG.E R49, desc[UR46][R2.64] ;  /* 0x0000002e02313981 */ /* 0x020564000c1e1900 */
[----:B-12---:R-:W-:Y:S02]  /*5700*/  @!P3 IMAD.U32 R49, RZ, RZ, UR4 ;  /* 0x00000004ff31be24 */ /* 0x006fe4000f8e00ff */
.L_x_84:
[----:B------:R-:W-:Y:S05]  /*5710*/  @!P4 BRA `(.L_x_85) ;  /* 0x000000000020c947 */ /* 0x000fea0003800000 */
[----:B------:R-:W-:Y:S04]  /*5720*/  ISETP.NE.U32.AND P3, PT, R80, RZ, PT ;  /* 0x000000ff5000720c */ /* 0x000fe80003f65070 */
[----:B------:R-:W-:Y:S11]  /*5730*/  ISETP.NE.AND.EX P3, PT, R81, RZ, PT, P3 ;  /* 0x000000ff5100720c */ /* 0x000ff60003f65330 */
[----:B------:R-:W-:Y:S02]  /*5740*/  @!UPT UIADD3 URZ, UPT, UPT, URZ, URZ, URZ ;  /* 0x000000fffffff290 */ /* 0x000fe4000fffe0ff */
[----:B------:R-:W1:Y:S01]  /*5750*/  @P3 LDC.64 R2, c[0x0][0x8a8] ;  /* 0x00022a00ff023b82 */ /* 0x000e620000000a00 */
[----:B------:R-:W-:Y:S04]  /*5760*/  @P3 IMAD R0, R82, UR36, RZ ;  /* 0x0000002452003c24 */ /* 0x000fe8000f8e02ff */
[----:B-1----:R-:W-:Y:S05]  /*5770*/  @P3 IMAD.WIDE R2, R0, 0x4, R2 ;  /* 0x0000000400023825 */ /* 0x002fea00078e0202 */
[----:B-----5:R1:W5:Y:S02]  /*5780*/  @P3 LDG.E R47, desc[UR46][R2.64] ;  /* 0x0000002e022f3981 */ /* 0x020364000c1e1900 */
[----:B-1----:R-:W2:Y:S02]  /*5790*/  @!P3 LDC R47, c[0x0][0x8a0] ;  /* 0x00022800ff2fbb82 */ /* 0x002ea40000000800 */
.L_x_85:
[----:B-----5:R-:W-:Y:S01]  /*57a0*/  FSETP.NEU.AND P3, PT, R49, RZ, PT ;  /* 0x000000ff3100720b */ /* 0x020fe20003f6d000 */
[----:B------:R-:W-:Y:S01]  /*57b0*/  ULOP3.LUT UR4, UR51, 0x1, URZ, 0x3c, !UPT ;  /* 0x0000000133047892 */ /* 0x000fe2000f8e3cff */
[----:B------:R-:W-:Y:S01]  /*57c0*/  SEL R4, RZ, 0xffffffff, P2 ;  /* 0xffffffffff047807 */ /* 0x000fe20001000000 */
[----:B------:R-:W-:Y:S01]  /*57d0*/  IMAD.U32 R72, RZ, RZ, UR56 ;  /* 0x00000038ff487e24 */ /* 0x000fe2000f8e00ff */
[----:B------:R-:W-:Y:S01]  /*57e0*/  @P1 LOP3.LUT P2, RZ, R88, 0xff, RZ, 0xc0, !PT ;  /* 0x000000ff58ff1812 */ /* 0x000fe2000784c0ff */
[----:B------:R-:W-:Y:S01]  /*57f0*/  IMAD.SHL.U32 R106, R94, 0x10, RZ ;  /* 0x000000105e6a7824 */ /* 0x000fe200078e00ff */
[----:B------:R-:W-:Y:S01]  /*5800*/  @P1 SEL R0, RZ, 0xffffffff, P3 ;  /* 0xffffffffff001807 */ /* 0x000fe20001800000 */
[----:B------:R-:W-:Y:S01]  /*5810*/  IMAD.U32 R107, RZ, RZ, UR4 ;  /* 0x00000004ff6b7e24 */ /* 0x000fe2000f8e00ff */
[----:B------:R-:W-:Y:S01]  /*5820*/  LEA R73, R45, UR48, 0x3 ;  /* 0x000000302d497c11 */ /* 0x000fe2000f8e18ff */
[----:B------:R-:W-:Y:S01]  /*5830*/  IMAD.SHL.U32 R72, R72, 0x2000, RZ ;  /* 0x0000200048487824 */ /* 0x000fe200078e00ff */
[----:B------:R-:W-:Y:S01]  /*5840*/  @P0 SEL R0, R4, R0, !P2 ;  /* 0x0000000004000207 */ /* 0x000fe20005000000 */
[----:B------:R-:W-:Y:S01]  /*5850*/  IMAD.SHL.U32 R105, R93, 0x10, RZ ;  /* 0x000000105d697824 */ /* 0x000fe200078e00ff */
[----:B------:R-:W-:Y:S01]  /*5860*/  PLOP3.LUT P2, PT, PT, PT, UP1, 0x80, 0x8 ;  /* 0x000000000008781c */ /* 0x000fe20003f4f018 */
[----:B------:R-:W-:Y:S01]  /*5870*/  IMAD.IADD R67, R99, 0x1, R72 ;  /* 0x0000000163437824 */ /* 0x000fe200078e0248 */
[----:B------:R-:W-:Y:S01]  /*5880*/  @P1 LOP3.LUT R0, R0, 0x1, RZ, 0xc0, !PT ;  /* 0x0000000100001812 */ /* 0x000fe200078ec0ff */
[----:B------:R-:W-:Y:S01]  /*5890*/  BSSY B1, `(.L_x_86) ;  /* 0x0000039000017945 */ /* 0x000fe20003800000 */
[----:B------:R-:W-:Y:S01]  /*58a0*/  LOP3.LUT P4, R102, R88, 0xff, RZ, 0xc0, !PT ;  /* 0x000000ff58667812 */ /* 0x000fe2000788c0ff */
[----:B------:R-:W-:Y:S01]  /*58b0*/  IMAD.IADD R66, R67, 0x1, R106 ;  /* 0x0000000143427824 */ /* 0x000fe200078e026a */
[----:B------:R-:W-:Y:S01]  /*58c0*/  ISETP.NE.U32.OR P5, PT, R0, 0x1, !P1 ;  /* 0x000000010000780c */ /* 0x000fe20004fa5470 */
[----:B------:R-:W-:Y:S01]  /*58d0*/  IMAD.U32 R0, RZ, RZ, UR56 ;  /* 0x00000038ff007e24 */ /* 0x000fe2000f8e00ff */
[----:B------:R-:W-:Y:S01]  /*58e0*/  SEL R3, RZ, 0xffffffff, P3 ;  /* 0xffffffffff037807 */ /* 0x000fe20001800000 */
[----:B------:R-:W-:Y:S01]  /*58f0*/  IMAD.MOV.U32 R75, RZ, RZ, 0x1 ;  /* 0x00000001ff4b7424 */ /* 0x000fe200078e00ff */
[----:B------:R-:W-:Y:S01]  /*5900*/  P2R R104, PR, RZ, 0x20 ;  /* 0x00000020ff687803 */ /* 0x000fe20000000000 */
[----:B------:R-:W-:Y:S01]  /*5910*/  IMAD R48, R45, 0x40, R46 ;  /* 0x000000402d307824 */ /* 0x000fe200078e022e */
[----:B------:R-:W-:Y:S01]  /*5920*/  LEA R0, R0, UR48, 0x3 ;  /* 0x0000003000007c11 */ /* 0x000fe2000f8e18ff */
[----:B------:R-:W-:Y:S01]  /*5930*/  IMAD.U32 R74, RZ, RZ, UR56 ;  /* 0x00000038ff4a7e24 */ /* 0x000fe2000f8e00ff */
[----:B------:R-:W-:Y:S02]  /*5940*/  @P2 SEL R3, R4, R3, !P4 ;  /* 0x0000000304032207 */ /* 0x000fe40006000000 */
[----:B------:R-:W-:Y:S02]  /*5950*/  CS2R R78, SRZ ;  /* 0x00000000004e7805 */ /* 0x000fe4000001ff00 */
[----:B------:R-:W-:Y:S02]  /*5960*/  CS2R R76, SRZ ;  /* 0x00000000004c7805 */ /* 0x000fe4000001ff00 */
[----:B------:R-:W-:Y:S02]  /*5970*/  CS2R R70, SRZ ;  /* 0x0000000000467805 */ /* 0x000fe4000001ff00 */
[----:B------:R-:W-:Y:S02]  /*5980*/  LOP3.LUT R3, R3, 0x1, RZ, 0xc0, !PT ;  /* 0x0000000103037812 */ /* 0x000fe400078ec0ff */
[----:B------:R-:W-:Y:S02]  /*5990*/  CS2R R68, SRZ ;  /* 0x0000000000447805 */ /* 0x000fe4000001ff00 */
[----:B------:R-:W-:Y:S02]  /*59a0*/  @P5 SHF.L.U32 R2, R107, 0x1f, RZ ;  /* 0x0000001f6b025819 */ /* 0x000fe400000006ff */
[----:B------:R-:W-:Y:S02]  /*59b0*/  CS2R R62, SRZ ;  /* 0x00000000003e7805 */ /* 0x000fe4000001ff00 */
[----:B------:R-:W-:Y:S02]  /*59c0*/  ISETP.NE.U32.AND P2, PT, R3, 0x1, PT ;  /* 0x000000010300780c */ /* 0x000fe40003f45070 */
[----:B------:R-:W-:Y:S01]  /*59d0*/  CS2R R60, SRZ ;  /* 0x00000000003c7805 */ /* 0x000fe2000001ff00 */
[----:B------:R1:W3:Y:S01]  /*59e0*/  @P5 SYNCS.PHASECHK.TRANS64.TRYWAIT P1, [R0+URZ+0x40], R2 ;  /* 0x00004002000055a7 */ /* 0x0002e200080211ff */
[----:B------:R-:W-:Y:S02]  /*59f0*/  CS2R R58, SRZ ;  /* 0x00000000003a7805 */ /* 0x000fe4000001ff00 */
[----:B------:R-:W-:Y:S02]  /*5a00*/  P2R R108, PR, RZ, 0x4 ;  /* 0x00000004ff6c7803 */ /* 0x000fe40000000000 */
[----:B------:R-:W-:Y:S01]  /*5a10*/  CS2R R56, SRZ ;  /* 0x0000000000387805 */ /* 0x000fe2000001ff00 */
[----:B------:R-:W-:Y:S02]  /*5a20*/  IMAD.IADD R65, R67, 0x1, R105 ;  /* 0x0000000143417824 */ /* 0x000fe400078e0269 */
[----:B------:R-:W-:Y:S01]  /*5a30*/  IMAD.IADD R64, R98, 0x1, R66 ;  /* 0x0000000162407824 */ /* 0x000fe200078e0242 */
[----:B-1----:R-:W-:Y:S04]  /*5a40*/  SHF.L.U32 R2, R97, 0x1f, RZ ;  /* 0x0000001f61027819 */ /* 0x002fe800000006ff */
[----:B------:R1:W4:Y:S01]  /*5a50*/  SYNCS.PHASECHK.TRANS64.TRYWAIT P0, [R73+URZ+0xa0], R2 ;  /* 0x0000a002490075a7 */ /* 0x00032200080011ff */
[----:B---3--:R-:W-:Y:S01]  /*5a60*/  @P5 SEL R75, RZ, 0x1, !P1 ;  /* 0x00000001ff4b5807 */ /* 0x008fe20004800000 */
[----:B-1----:R-:W-:Y:S06]  /*5a70*/  @!P5 BRA `(.L_x_87) ;  /* 0x000000000068d947 */ /* 0x002fec0003800000 */
[----:B------:R-:W-:Y:S01]  /*5a80*/  ISETP.NE.AND P1, PT, R75, RZ, PT ;  /* 0x000000ff4b00720c */ /* 0x000fe20003f25270 */
[----:B------:R-:W-:Y:S01]  /*5a90*/  BSSY B0, `(.L_x_88) ;  /* 0x000000d000007945 */ /* 0x000fe20003800000 */
[----:B------:R-:W-:Y:S02]  /*5aa0*/  CS2R R58, SRZ ;  /* 0x00000000003a7805 */ /* 0x000fe4000001ff00 */
[----:B------:R-:W-:Y:S02]  /*5ab0*/  CS2R R56, SRZ ;  /* 0x0000000000387805 */ /* 0x000fe4000001ff00 */
[----:B------:R-:W-:Y:S02]  /*5ac0*/  CS2R R62, SRZ ;  /* 0x00000000003e7805 */ /* 0x000fe4000001ff00 */
[----:B------:R-:W-:Y:S02]  /*5ad0*/  CS2R R60, SRZ ;  /* 0x00000000003c7805 */ /* 0x000fe4000001ff00 */
[----:B------:R-:W-:Y:S02]  /*5ae0*/  CS2R R70, SRZ ;  /* 0x0000000000467805 */ /* 0x000fe4000001ff00 */
[----:B------:R-:W-:Y:S02]  /*5af0*/  CS2R R68, SRZ ;  /* 0x0000000000447805 */ /* 0x000fe4000001ff00 */
[----:B------:R-:W-:Y:S02]  /*5b00*/  CS2R R78, SRZ ;  /* 0x00000000004e7805 */ /* 0x000fe4000001ff00 */
[----:B------:R-:W-:Y:S01]  /*5b10*/  CS2R R76, SRZ ;  /* 0x00000000004c7805 */ /* 0x000fe2000001ff00 */
[----:B------:R-:W-:Y:S06]  /*5b20*/  @P1 BRA `(.L_x_89) ;  /* 0x00000000000c1947 */ /* 0x000fec0003800000 */
[----:B------:R-:W-:Y:S04]  /*5b30*/  SHF.L.U32 R3, R107, 0x1f, RZ ;  /* 0x0000001f6b037819 */ /* 0x000fe800000006ff */
[----:B------:R-:W1:Y:S02]  /*5b40*/  SYNCS.PHASECHK.TRANS64.TRYWAIT P1, [R0+URZ+0x40], R3 ;  /* 0x00004003000075a7 */ /* 0x000e6400080211ff */
[----:B-1----:R-:W-:Y:S05]  /*5b50*/  @!P1 BRA `(.L_x_90) ;  /* 0x0000002400489947 */ /* 0x002fea0003800000 */
.L_x_89:
[----:B------:R-:W-:Y:S05]  /*5b60*/  BSYNC B0 ;  /* 0x0000000000007941 */ /* 0x000fea0003800000 */
.L_x_88:
[----:B------:R-:W-:Y:S01]  /*5b70*/  ISETP.NE.AND P1, PT, R108, RZ, PT ;  /* 0x000000ff6c00720c */ /* 0x000fe20003f25270 */
[----:B------:R-:W-:Y:S04]  /*5b80*/  UIADD3 UR5, UPT, UPT, UR56, 0x1, URZ ;  /* 0x0000000138057890 */ /* 0x000fe8000fffe0ff */
[----:B------:R-:W-:Y:S04]  /*5b90*/  UISETP.NE.AND UP0, UPT, UR5, 0x3, UPT ;  /* 0x000000030500788c */ /* 0x000fe8000bf05270 */
[----:B------:R-:W-:Y:S02]  /*5ba0*/  USEL UR4, URZ, 0x1, UP0 ;  /* 0x00000001ff047887 */ /* 0x000fe40008000000 */
[----:B------:R-:W-:Y:S02]  /*5bb0*/  USEL UR5, UR5, URZ, UP0 ;  /* 0x000000ff05057287 */ /* 0x000fe40008000000 */
[----:B------:R3:W1:Y:S02]  /*5bc0*/  @P1 LDS.128 R56, [R67] ;  /* 0x0000000043381984 */ /* 0x0006640000000c00 */
[----:B------:R-:W-:Y:S02]  /*5bd0*/  LOP3.LUT R107, R107, UR4, RZ, 0x3c, !PT ;  /* 0x000000046b6b7c12 */ /* 0x000fe4000f8e3cff */
[----:B------:R3:W1:Y:S01]  /*5be0*/  @P1 LDS.128 R60, [R66+0x10] ;  /* 0x00001000423c1984 */ /* 0x0006620000000c00 */
[----:B------:R-:W-:Y:S03]  /*5bf0*/  IMAD.U32 R74, RZ, RZ, UR5 ;  /* 0x00000005ff4a7e24 */ /* 0x000fe6000f8e00ff */
[----:B------:R3:W1:Y:S04]  /*5c00*/  @P1 LDS.128 R68, [R65+0x20] ;  /* 0x0000200041441984 */ /* 0x0006680000000c00 */
[----:B------:R3:W1:Y:S02]  /*5c10*/  @P1 LDS.128 R76, [R64+0x10] ;  /* 0x00001000404c1984 */ /* 0x0006640000000c00 */
.L_x_87:
[----:B------:R-:W-:Y:S05]  /*5c20*/  BSYNC B1 ;  /* 0x0000000000017941 */ /* 0x000fea0003800000 */
.L_x_86:
[----:B-1----:R-:W-:Y:S04]  /*5c30*/  SHF.R.U32.HI R0, RZ, 0x15, R48 ;  /* 0x00000015ff007819 */ /* 0x002fe80000011630 */
[----:B------:R-:W-:Y:S01]  /*5c40*/  LOP3.LUT P1, RZ, R0, 0x3, R92, 0x48, !PT ;  /* 0x0000000300ff7812 */ /* 0x000fe2000782485c */
[----:B------:R-:W-:Y:S01]  /*5c50*/  @!UPT UIADD3 URZ, UPT, UPT, URZ, URZ, URZ ;  /* 0x000000fffffff290 */ /* 0x000fe2000fffe0ff */
[----:B----4-:R-:W-:Y:S11]  /*5c60*/  @P0 BRA `(.L_x_91) ;  /* 0x0000000000080947 */ /* 0x010ff60003800000 */
[----:B------:R-:W1:Y:S02]  /*5c70*/  SYNCS.PHASECHK.TRANS64.TRYWAIT P0, [R73+URZ+0xa0], R2 ;  /* 0x0000a002490075a7 */ /* 0x000e6400080011ff */
[----:B-1----:R-:W-:Y:S05]  /*5c80*/  @!P0 BRA `(.L_x_92) ;  /* 0x0000002400108947 */ /* 0x002fea0003800000 */
.L_x_91:
[----:B------:R-:W-:Y:S05]  /*5c90*/  @!P1 BRA `(.L_x_93) ;  /* 0x0000000000409947 */ /* 0x000fea0003800000 */
[----:B------:R-:W4:Y:S01]  /*5ca0*/  LDCU.64 UR8, c[0x4][0x70] ;  /* 0x01000e00ff0877ac */ /* 0x000f220008000a00 */
[----:B------:R-:W-:Y:S01]  /*5cb0*/  MOV R3, 0x0 ;  /* 0x0000000000037802 */ /* 0x000fe20000000f00 */
[----:B------:R-:W-:Y:S02]  /*5cc0*/  HFMA2 R12, -RZ, RZ, 0, 5.9604644775390625e-08 ;  /* 0x00000001ff0c7431 */ /* 0x000fe400000001ff */
[----:B------:R-:W-:Y:S02]  /*5cd0*/  IMAD.MOV.U32 R8, RZ, RZ, 0x192 ;  /* 0x00000192ff087424 */ /* 0x000fe400078e00ff */
[----:B------:R-:W-:Y:S01]  /*5ce0*/  IMAD.MOV.U32 R13, RZ, RZ, RZ ;  /* 0x000000ffff0d7224 */ /* 0x000fe200078e00ff */
[----:B------:R-:W5:Y:S01]  /*5cf0*/  LDCU.64 UR6, c[0x4][0x78] ;  /* 0x01000f00ff0677ac */ /* 0x000f620008000a00 */
[----:B-1----:R-:W1:Y:S01]  /*5d00*/  LDC.64 R2, c[0x4][R3] ;  /* 0x0100000003027b82 */ /* 0x002e620000000a00 */
[----:B------:R-:W2:Y:S01]  /*5d10*/  LDCU.64 UR4, c[0x4][0x10] ;  /* 0x01000200ff0477ac */ /* 0x000ea20008000a00 */
[----:B----4-:R-:W-:Y:S01]  /*5d20*/  MOV R5, UR9 ;  /* 0x0000000900057c02 */ /* 0x010fe20008000f00 */
[----:B------:R-:W-:Y:S01]  /*5d30*/  IMAD.U32 R4, RZ, RZ, UR8 ;  /* 0x00000008ff047e24 */ /* 0x000fe2000f8e00ff */
[----:B-----5:R-:W-:Y:S01]  /*5d40*/  MOV R7, UR7 ;  /* 0x0000000700077c02 */ /* 0x020fe20008000f00 */
[----:B------:R-:W-:Y:S01]  /*5d50*/  IMAD.U32 R6, RZ, RZ, UR6 ;  /* 0x00000006ff067e24 */ /* 0x000fe2000f8e00ff */
[----:B--2---:R-:W-:Y:S01]  /*5d60*/  MOV R11, UR5 ;  /* 0x00000005000b7c02 */ /* 0x004fe20008000f00 */
[----:B------:R-:W-:Y:S02]  /*5d70*/  IMAD.U32 R10, RZ, RZ, UR4 ;  /* 0x00000004ff0a7e24 */ /* 0x000fe4000f8e00ff */
[----:B------:R-:W-:Y:S07]  /*5d80*/  LEPC R20, `(.L_x_93) ;  /* 0x000000001014794e */ /* 0x000fee0000000000 */
[----:B-1-3--:R-:W-:Y:S05]  /*5d90*/  CALL.ABS.NOINC R2 ;  /* 0x0000000002007343 */ /* 0x00afea0003c00000 */
.L_x_93:
[----:B------:R-:W-:Y:S05]  /*5da0*/  WARPSYNC.ALL ;  /* 0x0000000000007948 */ /* 0x000fea0003800000 */
[----:B------:R-:W-:Y:S01]  /*5db0*/  R2UR UR4, R48 ;  /* 0x00000000300472ca */ /* 0x000fe200000e0000 */
[--C-:B------:R-:W-:Y:S01]  /*5dc0*/  HADD2.F32 R50, -RZ, R56.reuse.H0_H0 ;  /* 0x20000038ff327230 */ /* 0x100fe20000004100 */
[----:B------:R-:W-:Y:S01]  /*5dd0*/  ISETP.NE.AND P0, PT, R100, RZ, PT ;  /* 0x000000ff6400720c */ /* 0x000fe20003f05270 */
[----:B------:R-:W-:Y:S01]  /*5de0*/  HADD2.F32 R51, -RZ, R56.H1_H1 ;  /* 0x30000038ff337230 */ /* 0x000fe20000004100 */
[----:B------:R-:W-:Y:S01]  /*5df0*/  BSSY.RECONVERGENT B0, `(.L_x_94) ;  /* 0x0000083000007945 */ /* 0x000fe20003800200 */
[--C-:B------:R-:W-:Y:S08]  /*5e00*/  HADD2.F32 R52, -RZ, R57.reuse.H0_H0 ;  /* 0x20000039ff347230 */ /* 0x100ff00000004100 */
[----:B------:R-:W2:Y:S02]  /*5e10*/  LDTM.x32 R4, tmem[UR4] ;  /* 0x00000004000479ee */ /* 0x000ea400082c0000 */
[C---:B--2---:R-:W-:Y:S01]  /*5e20*/  FMUL R0, R47.reuse, R4 ;  /* 0x000000042f007220 */ /* 0x044fe20000400000 */
[C---:B-1----:R-:W-:Y:S01]  /*5e30*/  FMUL R2, R47.reuse, R5 ;  /* 0x000000052f027220 */ /* 0x042fe20000400000 */
[C---:B------:R-:W-:Y:S01]  /*5e40*/  FMUL R4, R47.reuse, R8 ;  /* 0x000000082f047220 */ /* 0x040fe20000400000 */
[----:B------:R-:W-:Y:S01]  /*5e50*/  FMUL R3, R47, R6 ;  /* 0x000000062f037220 */ /* 0x000fe20000400000 */
[C---:B------:R-:W-:Y:S01]  /*5e60*/  FFMA R0, R49.reuse, R50, R0 ;  /* 0x0000003231007223 */ /* 0x040fe20000000000 */
[----:B------:R-:W-:Y:S01]  /*5e70*/  FFMA R2, R49, R51, R2 ;  /* 0x0000003331027223 */ /* 0x000fe20000000002 */
[C---:B------:R-:W-:Y:S01]  /*5e80*/  FMUL R5, R47.reuse, R9 ;  /* 0x000000092f057220 */ /* 0x040fe20000400000 */
        /* <DEDUP_REMOVED lines=16> */
[----:B------:R-:W-:Y:S02]  /*5f90*/  HADD2.F32 R32, -RZ, R57.H1_H1 ;  /* 0x30000039ff207230 */ /* 0x000fe40000004100 */
[C---:B------:R-:W-:Y:S01]  /*5fa0*/  FMUL R26, R47.reuse, R30 ;  /* 0x0000001e2f1a7220 */ /* 0x040fe20000400000 */
[----:B------:R-:W-:Y:S01]  /*5fb0*/  FMUL R29, R47, R33 ;  /* 0x000000212f1d7220 */ /* 0x000fe20000400000 */
[--C-:B------:R-:W-:Y:S02]  /*5fc0*/  HADD2.F32 R33, -RZ, R58.reuse.H0_H0 ;  /* 0x2000003aff217230 */ /* 0x100fe40000004100 */
[----:B------:R-:W-:Y:S01]  /*5fd0*/  FFMA R3, R49, R52, R3 ;  /* 0x0000003431037223 */ /* 0x000fe20000000003 */
[C---:B------:R-:W-:Y:S01]  /*5fe0*/  FMUL R7, R47.reuse, R7 ;  /* 0x000000072f077220 */ /* 0x040fe20000400000 */
[----:B------:R-:W-:Y:S01]  /*5ff0*/  FMUL R30, R47, R34 ;  /* 0x000000222f1e7220 */ /* 0x000fe20000400000 */
[----:B------:R-:W-:Y:S01]  /*6000*/  HADD2.F32 R34, -RZ, R58.H1_H1 ;  /* 0x3000003aff227230 */ /* 0x000fe20000004100 */
[----:B------:R-:W-:Y:S01]  /*6010*/  F2FP.F16.F32.PACK_AB R52, R2, R0 ;  /* 0x000000000234723e */ /* 0x000fe200000000ff */
[--C-:B------:R-:W-:Y:S02]  /*6020*/  HADD2.F32 R0, -RZ, R59.reuse.H0_H0 ;  /* 0x2000003bff007230 */ /* 0x100fe40000004100 */
[C---:B------:R-:W-:Y:S01]  /*6030*/  FFMA R7, R49.reuse, R32, R7 ;  /* 0x0000002031077223 */ /* 0x040fe20000000007 */
[----:B------:R-:W-:Y:S02]  /*6040*/  HADD2.F32 R2, -RZ, R59.H1_H1 ;  /* 0x3000003bff027230 */ /* 0x000fe40000004100 */
[C---:B------:R-:W-:Y:S01]  /*6050*/  FFMA R4, R49.reuse, R33, R4 ;  /* 0x0000002131047223 */ /* 0x040fe20000000004 */
[C---:B------:R-:W-:Y:S01]  /*6060*/  FFMA R5, R49.reuse, R34, R5 ;  /* 0x0000002231057223 */ /* 0x040fe20000000005 */
[----:B------:R-:W-:Y:S01]  /*6070*/  FFMA R6, R49, R0, R6 ;  /* 0x0000000031067223 */ /* 0x000fe20000000006 */
[--C-:B------:R-:W-:Y:S02]  /*6080*/  HADD2.F32 R0, -RZ, R60.reuse.H0_H0 ;  /* 0x2000003cff007230 */ /* 0x100fe40000004100 */
[----:B------:R-:W-:Y:S01]  /*6090*/  FMUL R11, R47, R11 ;  /* 0x0000000b2f0b7220 */ /* 0x000fe20000400000 */
[----:B------:R-:W-:Y:S01]  /*60a0*/  F2FP.F16.F32.PACK_AB R53, R7, R3 ;  /* 0x000000030735723e */ /* 0x000fe200000000ff */
[--C-:B------:R-:W-:Y:S02]  /*60b0*/  HADD2.F32 R3, -RZ, R61.reuse.H0_H0 ;  /* 0x2000003dff037230 */ /* 0x100fe40000004100 */
[----:B------:R-:W-:Y:S01]  /*60c0*/  FMUL R15, R47, R15 ;  /* 0x0000000f2f0f7220 */ /* 0x000fe20000400000 */
[C---:B------:R-:W-:Y:S01]  /*60d0*/  FFMA R11, R49.reuse, R2, R11 ;  /* 0x00000002310b7223 */ /* 0x040fe2000000000b */
[----:B------:R-:W-:Y:S02]  /*60e0*/  HADD2.F32 R2, -RZ, R60.H1_H1 ;  /* 0x3000003cff027230 */ /* 0x000fe40000004100 */
[----:B------:R-:W-:Y:S01]  /*60f0*/  FFMA R8, R49, R0, R8 ;  /* 0x0000000031087223 */ /* 0x000fe20000000008 */
[----:B------:R-:W-:Y:S02]  /*6100*/  HADD2.F32 R0, -RZ, R61.H1_H1 ;  /* 0x3000003dff007230 */ /* 0x000fe40000004100 */
[C---:B------:R-:W-:Y:S01]  /*6110*/  FMUL R19, R47.reuse, R19 ;  /* 0x000000132f137220 */ /* 0x040fe20000400000 */
[----:B------:R-:W-:Y:S01]  /*6120*/  FMUL R23, R47, R23 ;  /* 0x000000172f177220 */ /* 0x000fe20000400000 */
[C---:B------:R-:W-:Y:S01]  /*6130*/  FFMA R9, R49.reuse, R2, R9 ;  /* 0x0000000231097223 */ /* 0x040fe20000000009 */
[C---:B------:R-:W-:Y:S01]  /*6140*/  FFMA R10, R49.reuse, R3, R10 ;  /* 0x00000003310a7223 */ /* 0x040fe2000000000a */
[----:B------:R-:W-:Y:S01]  /*6150*/  FFMA R15, R49, R0, R15 ;  /* 0x00000000310f7223 */ /* 0x000fe2000000000f */
[--C-:B------:R-:W-:Y:S02]  /*6160*/  HADD2.F32 R2, -RZ, R62.reuse.H0_H0 ;  /* 0x2000003eff027230 */ /* 0x100fe40000004100 */
[----:B------:R-:W-:Y:S01]  /*6170*/  FMUL R27, R47, R27 ;  /* 0x0000001b2f1b7220 */ /* 0x000fe20000400000 */
[----:B------:R-:W-:Y:S01]  /*6180*/  HADD2.F32 R0, -RZ, R62.H1_H1 ;  /* 0x3000003eff007230 */ /* 0x000fe20000004100 */
[----:B------:R-:W-:Y:S01]  /*6190*/  F2FP.F16.F32.PACK_AB R54, R5, R4 ;  /* 0x000000040536723e */ /* 0x000fe200000000ff */
[--C-:B------:R-:W-:Y:S02]  /*61a0*/  HADD2.F32 R3, -RZ, R63.reuse.H0_H0 ;  /* 0x2000003fff037230 */ /* 0x100fe40000004100 */
[C---:B------:R-:W-:Y:S01]  /*61b0*/  FFMA R12, R49.reuse, R2, R12 ;  /* 0x00000002310c7223 */ /* 0x040fe2000000000c */
[--C-:B------:R-:W-:Y:S02]  /*61c0*/  HADD2.F32 R2, -RZ, R68.reuse.H0_H0 ;  /* 0x20000044ff027230 */ /* 0x100fe40000004100 */
[C---:B------:R-:W-:Y:S01]  /*61d0*/  FFMA R13, R49.reuse, R0, R13 ;  /* 0x00000000310d7223 */ /* 0x040fe2000000000d */
[----:B------:R-:W-:Y:S02]  /*61e0*/  HADD2.F32 R0, -RZ, R63.H1_H1 ;  /* 0x3000003fff007230 */ /* 0x000fe40000004100 */
[----:B------:R-:W-:Y:S01]  /*61f0*/  FFMA R14, R49, R3, R14 ;  /* 0x00000003310e7223 */ /* 0x000fe2000000000e */
[----:B------:R-:W-:Y:S01]  /*6200*/  HADD2.F32 R3, -RZ, R68.H1_H1 ;  /* 0x30000044ff037230 */ /* 0x000fe20000004100 */
[----:B------:R-:W-:Y:S01]  /*6210*/  F2FP.F16.F32.PACK_AB R55, R11, R6 ;  /* 0x000000060b37723e */ /* 0x000fe200000000ff */
[----:B------:R-:W-:Y:S01]  /*6220*/  FMUL R31, R47, R31 ;  /* 0x0000001f2f1f7220 */ /* 0x000fe20000400000 */
[C---:B------:R-:W-:Y:S01]  /*6230*/  FFMA R19, R49.reuse, R0, R19 ;  /* 0x0000000031137223 */ /* 0x040fe20000000013 */
[--C-:B------:R-:W-:Y:S02]  /*6240*/  HADD2.F32 R0, -RZ, R69.reuse.H0_H0 ;  /* 0x20000045ff007230 */ /* 0x100fe40000004100 */
[C---:B------:R-:W-:Y:S01]  /*6250*/  FFMA R16, R49.reuse, R2, R16 ;  /* 0x0000000231107223 */ /* 0x040fe20000000010 */
[----:B------:R1:W-:Y:S01]  /*6260*/  STS.128 [R67], R52 ;  /* 0x0000003443007388 */ /* 0x0003e20000000c00 */
[C---:B------:R-:W-:Y:S01]  /*6270*/  FFMA R17, R49.reuse, R3, R17 ;  /* 0x0000000331117223 */ /* 0x040fe20000000011 */
[----:B------:R-:W-:Y:S02]  /*6280*/  HADD2.F32 R2, -RZ, R69.H1_H1 ;  /* 0x30000045ff027230 */ /* 0x000fe40000004100 */
[----:B------:R-:W-:Y:S01]  /*6290*/  FFMA R18, R49, R0, R18 ;  /* 0x0000000031127223 */ /* 0x000fe20000000012 */
[--C-:B------:R-:W-:Y:S01]  /*62a0*/  HADD2.F32 R0, -RZ, R70.reuse.H0_H0 ;  /* 0x20000046ff007230 */ /* 0x100fe20000004100 */
[----:B------:R-:W-:Y:S01]  /*62b0*/  F2FP.F16.F32.PACK_AB R8, R9, R8 ;  /* 0x000000080908723e */ /* 0x000fe200000000ff */
[--C-:B------:R-:W-:Y:S02]  /*62c0*/  HADD2.F32 R3, -RZ, R71.reuse.H0_H0 ;  /* 0x20000047ff037230 */ /* 0x100fe40000004100 */
[C---:B------:R-:W-:Y:S01]  /*62d0*/  FFMA R23, R49.reuse, R2, R23 ;  /* 0x0000000231177223 */ /* 0x040fe20000000017 */
[----:B------:R-:W-:Y:S02]  /*62e0*/  HADD2.F32 R2, -RZ, R70.H1_H1 ;  /* 0x30000046ff027230 */ /* 0x000fe40000004100 */
[----:B------:R-:W-:Y:S01]  /*62f0*/  FFMA R20, R49, R0, R20 ;  /* 0x0000000031147223 */ /* 0x000fe20000000014 */
[----:B------:R-:W-:Y:S01]  /*6300*/  HADD2.F32 R0, -RZ, R71.H1_H1 ;  /* 0x30000047ff007230 */ /* 0x000fe20000004100 */
[----:B------:R-:W-:Y:S01]  /*6310*/  F2FP.F16.F32.PACK_AB R9, R15, R10 ;  /* 0x0000000a0f09723e */ /* 0x000fe200000000ff */
[----:B------:R-:W-:Y:S02]  /*6320*/  HADD2.F32 R4, -RZ, R79.H0_H0 ;  /* 0x2000004fff047230 */ /* 0x000fe40000004100 */
[C---:B------:R-:W-:Y:S01]  /*6330*/  FFMA R21, R49.reuse, R2, R21 ;  /* 0x0000000231157223 */ /* 0x040fe20000000015 */
[C---:B------:R-:W-:Y:S01]  /*6340*/  FFMA R22, R49.reuse, R3, R22 ;  /* 0x0000000331167223 */ /* 0x040fe20000000016 */
[----:B------:R-:W-:Y:S01]  /*6350*/  FFMA R27, R49, R0, R27 ;  /* 0x00000000311b7223 */ /* 0x000fe2000000001b */
[--C-:B------:R-:W-:Y:S01]  /*6360*/  HADD2.F32 R2, -RZ, R76.reuse.H0_H0 ;  /* 0x2000004cff027230 */ /* 0x100fe20000004100 */
[----:B------:R-:W-:Y:S01]  /*6370*/  F2FP.F16.F32.PACK_AB R10, R13, R12 ;  /* 0x0000000c0d0a723e */ /* 0x000fe200000000ff */
[----:B------:R-:W-:Y:S01]  /*6380*/  HADD2.F32 R0, -RZ, R76.H1_H1 ;  /* 0x3000004cff007230 */ /* 0x000fe20000004100 */
[----:B------:R-:W-:Y:S01]  /*6390*/  F2FP.F16.F32.PACK_AB R11, R19, R14 ;  /* 0x0000000e130b723e */ /* 0x000fe200000000ff */
[--C-:B------:R-:W-:Y:S02]  /*63a0*/  HADD2.F32 R3, -RZ, R77.reuse.H0_H0 ;  /* 0x2000004dff037230 */ /* 0x100fe40000004100 */
[C---:B------:R-:W-:Y:S01]  /*63b0*/  FFMA R24, R49.reuse, R2, R24 ;  /* 0x0000000231187223 */ /* 0x040fe20000000018 */
[--C-:B------:R-:W-:Y:S02]  /*63c0*/  HADD2.F32 R2, -RZ, R78.reuse.H0_H0 ;  /* 0x2000004eff027230 */ /* 0x100fe40000004100 */
[C---:B------:R-:W-:Y:S01]  /*63d0*/  FFMA R25, R49.reuse, R0, R25 ;  /* 0x0000000031197223 */ /* 0x040fe20000000019 */
[----:B------:R1:W-:Y:S01]  /*63e0*/  STS.128 [R66+0x10], R8 ;  /* 0x0000100842007388 */ /* 0x0003e20000000c00 */
[----:B------:R-:W-:Y:S02]  /*63f0*/  HADD2.F32 R0, -RZ, R77.H1_H1 ;  /* 0x3000004dff007230 */ /* 0x000fe40000004100 */
[----:B------:R-:W-:Y:S01]  /*6400*/  FFMA R26, R49, R3, R26 ;  /* 0x00000003311a7223 */ /* 0x000fe2000000001a */
[----:B------:R-:W-:Y:S01]  /*6410*/  HADD2.F32 R3, -RZ, R78.H1_H1 ;  /* 0x3000004eff037230 */ /* 0x000fe20000004100 */
[----:B------:R-:W-:Y:S01]  /*6420*/  F2FP.F16.F32.PACK_AB R16, R17, R16 ;  /* 0x000000101110723e */ /* 0x000fe200000000ff */
[----:B------:R-:W-:Y:S01]  /*6430*/  HADD2.F32 R5, -RZ, R79.H1_H1 ;  /* 0x3000004fff057230 */ /* 0x000fe20000004100 */
[----:B------:R-:W-:Y:S01]  /*6440*/  F2FP.F16.F32.PACK_AB R17, R23, R18 ;  /* 0x000000121711723e */ /* 0x000fe200000000ff */
[----:B------:R-:W-:Y:S01]  /*6450*/  FFMA R31, R49, R0, R31 ;  /* 0x00000000311f7223 */ /* 0x000fe2000000001f */
[----:B------:R-:W-:Y:S01]  /*6460*/  FMUL R35, R47, R35 ;  /* 0x000000232f237220 */ /* 0x000fe20000400000 */
[----:B------:R-:W-:Y:S01]  /*6470*/  F2FP.F16.F32.PACK_AB R18, R21, R20 ;  /* 0x000000141512723e */ /* 0x000fe200000000ff */
[----:B------:R-:W-:Y:S01]  /*6480*/  FFMA R28, R49, R2, R28 ;  /* 0x00000002311c7223 */ /* 0x000fe2000000001c */
[----:B------:R-:W-:Y:S01]  /*6490*/  F2FP.F16.F32.PACK_AB R19, R27, R22 ;  /* 0x000000161b13723e */ /* 0x000fe200000000ff */
[C---:B------:R-:W-:Y:S01]  /*64a0*/  FFMA R29, R49.reuse, R3, R29 ;  /* 0x00000003311d7223 */ /* 0x040fe2000000001d */
[C---:B------:R-:W-:Y:S01]  /*64b0*/  FFMA R30, R49.reuse, R4, R30 ;  /* 0x00000004311e7223 */ /* 0x040fe2000000001e */
[----:B------:R-:W-:Y:S01]  /*64c0*/  FFMA R35, R49, R5, R35 ;  /* 0x0000000531237223 */ /* 0x000fe20000000023 */
[----:B------:R-:W-:Y:S01]  /*64d0*/  F2FP.F16.F32.PACK_AB R24, R25, R24 ;  /* 0x000000181918723e */ /* 0x000fe200000000ff */
[----:B------:R1:W-:Y:S01]  /*64e0*/  STS.128 [R65+0x20], R16 ;  /* 0x0000201041007388 */ /* 0x0003e20000000c00 */
[----:B------:R-:W-:Y:S02]  /*64f0*/  F2FP.F16.F32.PACK_AB R25, R31, R26 ;  /* 0x0000001a1f19723e */ /* 0x000fe400000000ff */
[----:B------:R-:W-:Y:S02]  /*6500*/  F2FP.F16.F32.PACK_AB R26, R29, R28 ;  /* 0x0000001c1d1a723e */ /* 0x000fe400000000ff */
[----:B------:R-:W-:Y:S05]  /*6510*/  F2FP.F16.F32.PACK_AB R27, R35, R30 ;  /* 0x0000001e231b723e */ /* 0x000fea00000000ff */
[----:B------:R1:W-:Y:S01]  /*6520*/  STS.128 [R64+0x10], R24 ;  /* 0x0000101840007388 */ /* 0x0003e20000000c00 */
[----:B------:R-:W-:Y:S01]  /*6530*/  @!PT LDS RZ, [RZ] ;  /* 0x00000000fffff984 */ /* 0x000fe20000000800 */
[----:B------:R-:W-:Y:S01]  /*6540*/  @!PT LDS RZ, [RZ] ;  /* 0x00000000fffff984 */ /* 0x000fe20000000800 */
[----:B------:R-:W-:Y:S01]  /*6550*/  @!PT LDS RZ, [RZ] ;  /* 0x00000000fffff984 */ /* 0x000fe20000000800 */
[----:B------:R-:W-:Y:S01]  /*6560*/  @!PT LDS RZ, [RZ] ;  /* 0x00000000fffff984 */ /* 0x000fe20000000800 */
[----:B------:R2:W-:Y:S07]  /*6570*/  MEMBAR.ALL.CTA ;  /* 0x0000000000007992 */ /* 0x0005ee0000008000 */
[----:B--2---:R-:W2:Y:S02]  /*6580*/  FENCE.VIEW.ASYNC.S ;  /* 0x00000000000073c6 */ /* 0x004ea40000000000 */
[----:B--2---:R-:W-:Y:S06]  /*6590*/  BAR.SYNC.DEFER_BLOCKING 0x1, 0x80 ;  /* 0x0042000000007b1d */ /* 0x004fec0000010000 */
[----:B------:R-:W-:Y:S05]  /*65a0*/  @P0 BRA `(.L_x_95) ;  /* 0x00000000001c0947 */ /* 0x000fea0003800000 */
[----:B------:R-:W-:Y:S01]  /*65b0*/  R2UR UR4, R72 ;  /* 0x00000000480472ca */ /* 0x000fe200000e0000 */
[----:B------:R-:W-:Y:S01]  /*65c0*/  UIADD3 UR6, UP0, UPT, UR54, 0x680, URZ ;  /* 0x0000068036067890 */ /* 0x000fe2000ff1e0ff */
[----:B------:R-:W-:Y:S03]  /*65d0*/  UMOV UR43, UR36 ;  /* 0x00000024002b7c82 */ /* 0x000fe60008000000 */
[----:B------:R-:W-:Y:S08]  /*65e0*/  UIADD3.X UR7, UPT, UPT, URZ, UR55, URZ, UP0, !UPT ;  /* 0x00000037ff077290 */ /* 0x000ff000087fe4ff */
[----:B------:R-:W-:Y:S09]  /*65f0*/  UIADD3 UR40, UPT, UPT, UR48, 0x200, UR4 ;  /* 0x0000020030287890 */ /* 0x000ff2000fffe004 */
[----:B------:R2:W-:Y:S02]  /*6600*/  UTMASTG.3D [UR40], [UR6] ;  /* 0x00000028060073b5 */ /* 0x0005e40008010000 */
[----:B--2---:R0:W-:Y:S02]  /*6610*/  UTMACMDFLUSH ;  /* 0x00000000000079b7 */ /* 0x0041e40000000000 */
.L_x_95:
[----:B------:R-:W-:Y:S05]  /*6620*/  BSYNC.RECONVERGENT B0 ;  /* 0x0000000000007941 */ /* 0x000fea0003800200 */
.L_x_94:
[----:B------:R-:W-:Y:S01]  /*6630*/  UIADD3 UR40, UPT, UPT, UR56, 0x1, URZ ;  /* 0x0000000138287890 */ /* 0x000fe2000fffe0ff */
[----:B------:R-:W-:Y:S03]  /*6640*/  BSSY.RECONVERGENT B0, `(.L_x_96) ;  /* 0x0000005000007945 */ /* 0x000fe60003800200 */
[----:B------:R-:W-:Y:S04]  /*6650*/  UISETP.NE.AND UP0, UPT, UR40, 0x3, UPT ;  /* 0x000000032800788c */ /* 0x000fe8000bf05270 */
[----:B------:R-:W-:Y:S01]  /*6660*/  USEL UR43, UR40, URZ, UP0 ;  /* 0x000000ff282b7287 */ /* 0x000fe20008000000 */
[----:B------:R-:W-:Y:S11]  /*6670*/  @P0 BRA `(.L_x_97) ;  /* 0x0000000000040947 */ /* 0x000ff60003800000 */
[----:B------:R-:W-:Y:S04]  /*6680*/  DEPBAR.LE SB0, 0x1 ;  /* 0x000080400000791a */ /* 0x000fe80000000000 */
.L_x_97:
[----:B------:R-:W-:Y:S05]  /*6690*/  BSYNC.RECONVERGENT B0 ;  /* 0x0000000000007941 */ /* 0x000fea0003800200 */
.L_x_96:
[----:B------:R-:W-:Y:S01]  /*66a0*/  BAR.SYNC.DEFER_BLOCKING 0x1, 0x80 ;  /* 0x0042000000007b1d */ /* 0x000fe20000010000 */
[----:B------:R-:W-:Y:S01]  /*66b0*/  ISETP.NE.AND P1, PT, R104, RZ, PT ;  /* 0x000000ff6800720c */ /* 0x000fe20003f25270 */
[----:B------:R-:W-:Y:S01]  /*66c0*/  UISETP.NE.AND UP0, UPT, UR50, URZ, UPT ;  /* 0x000000ff3200728c */ /* 0x000fe2000bf05270 */
[----:B------:R-:W-:Y:S11]  /*66d0*/  LEA R2, R74, UR48, 0x3 ;  /* 0x000000304a027c11 */ /* 0x000ff6000f8e18ff */
[----:B------:R-:W-:Y:S01]  /*66e0*/  @P1 SHF.L.U32 R3, R107, 0x1f, RZ ;  /* 0x0000001f6b031819 */ /* 0x000fe200000006ff */
[----:B------:R-:W-:Y:S06]  /*66f0*/  BRA.U !UP0, `(.L_x_98) ;  /* 0x0000000108247547 */ /* 0x000fec000b800000 */
[----:B------:R-:W-:Y:S01]  /*6700*/  IMAD.U32 R4, RZ, RZ, UR49 ;  /* 0x00000031ff047e24 */ /* 0x000fe2000f8e00ff */
[----:B------:R-:W-:Y:S01]  /*6710*/  MOV R0, UR37 ;  /* 0x0000002500007c02 */ /* 0x000fe20008000f00 */
[----:B------:R-:W-:Y:S03]  /*6720*/  UIADD3 UR49, UPT, UPT, UR49, 0x1, URZ ;  /* 0x0000000131317890 */ /* 0x000fe6000fffe0ff */
[----:B------:R-:W-:Y:S01]  /*6730*/  @P1 LEA R4, R4, UR48, 0x3 ;  /* 0x0000003004041c11 */ /* 0x000fe2000f8e18ff */
[----:B------:R-:W-:Y:S04]  /*6740*/  UISETP.NE.AND UP0, UPT, UR49, 0x3, UPT ;  /* 0x000000033100788c */ /* 0x000fe8000bf05270 */
[----:B------:R-:W-:Y:S01]  /*6750*/  @P1 VIADD R4, R4, 0x58 ;  /* 0x0000005804041836 */ /* 0x000fe20000000000 */
[----:B------:R-:W-:Y:S04]  /*6760*/  USEL UR49, UR49, URZ, UP0 ;  /* 0x000000ff31317287 */ /* 0x000fe80008000000 */
[----:B------:R-:W-:Y:S04]  /*6770*/  @P1 PRMT R0, R0, 0x654, R4 ;  /* 0x0000065400001816 */ /* 0x000fe80000000004 */
[----:B------:R2:W-:Y:S04]  /*6780*/  @P1 SYNCS.ARRIVE.TRANS64.RED.A1T0 RZ, [R0+URZ], RZ ;  /* 0x000000ff00ff19a7 */ /* 0x0005e800081004ff */
.L_x_98:
[----:B------:R-:W4:Y:S01]  /*6790*/  @P1 SYNCS.PHASECHK.TRANS64.TRYWAIT P0, [R2+URZ+0x40], R3 ;  /* 0x00004003020015a7 */ /* 0x000f2200080011ff */
[----:B------:R-:W-:Y:S01]  /*67a0*/  BSSY B1, `(.L_x_99) ;  /* 0x0000015000017945 */ /* 0x000fe20003800000 */
[----:B----4-:R-:W-:Y:S03]  /*67b0*/  @P1 SEL R75, RZ, 0x1, !P0 ;  /* 0x00000001ff4b1807 */ /* 0x010fe60004000000 */
[----:B------:R-:W-:Y:S05]  /*67c0*/  @!P1 BRA `(.L_x_100) ;  /* 0x0000000000489947 */ /* 0x000fea0003800000 */
[----:B------:R-:W-:Y:S01]  /*67d0*/  ISETP.NE.AND P1, PT, R108, RZ, PT ;  /* 0x000000ff6c00720c */ /* 0x000fe20003f25270 */
[----:B------:R-:W-:Y:S01]  /*67e0*/  BSSY B0, `(.L_x_101) ;  /* 0x000000a000007945 */ /* 0x000fe20003800000 */
[----:B------:R-:W-:Y:S11]  /*67f0*/  ISETP.NE.AND P0, PT, R75, RZ, PT ;  /* 0x000000ff4b00720c */ /* 0x000ff60003f05270 */
[----:B------:R-:W-:Y:S04]  /*6800*/  @P1 IMAD R74, R74, 0x2000, R99 ;  /* 0x000020004a4a1824 */ /* 0x000fe800078e0263 */
[----:B------:R-:W-:Y:S01]  /*6810*/  @P1 IMAD.IADD R4, R106, 0x1, R74 ;  /* 0x000000016a041824 */ /* 0x000fe200078e024a */
[----:B------:R-:W-:Y:S03]  /*6820*/  @P1 IADD3 R3, PT, PT, R105, R74, RZ ;  /* 0x0000004a69031210 */ /* 0x000fe60007ffe0ff */
[----:B--2---:R-:W-:Y:S01]  /*6830*/  @P1 IMAD.IADD R0, R98, 0x1, R4 ;  /* 0x0000000162001824 */ /* 0x004fe200078e0204 */
[----:B------:R-:W-:Y:S06]  /*6840*/  @P0 BRA `(.L_x_102) ;  /* 0x00000000000c0947 */ /* 0x000fec0003800000 */
[----:B------:R-:W-:Y:S04]  /*6850*/  SHF.L.U32 R107, R107, 0x1f, RZ ;  /* 0x0000001f6b6b7819 */ /* 0x000fe800000006ff */
[----:B------:R-:W2:Y:S02]  /*6860*/  SYNCS.PHASECHK.TRANS64.TRYWAIT P0, [R2+URZ+0x40], R107 ;  /* 0x0000406b020075a7 */ /* 0x000ea400080011ff */
[----:B--2---:R-:W-:Y:S05]  /*6870*/  @!P0 BRA `(.L_x_103) ;  /* 0x0000001800288947 */ /* 0x004fea0003800000 */
.L_x_102:
[----:B------:R-:W-:Y:S05]  /*6880*/  BSYNC B0 ;  /* 0x0000000000007941 */ /* 0x000fea0003800000 */
.L_x_101:
[----:B------:R-:W-:Y:S11]  /*6890*/  ISETP.NE.AND P0, PT, R108, RZ, PT ;  /* 0x000000ff6c00720c */ /* 0x000ff60003f05270 */
[----:B------:R-:W-:Y:S02]  /*68a0*/  @!UPT UIADD3 URZ, UPT, UPT, URZ, URZ, URZ ;  /* 0x000000fffffff290 */ /* 0x000fe4000fffe0ff */
[----:B------:R4:W1:Y:S04]  /*68b0*/  @P0 LDS.128 R56, [R74] ;  /* 0x000000004a380984 */ /* 0x0008680000000c00 */
[----:B------:R4:W1:Y:S04]  /*68c0*/  @P0 LDS.128 R68, [R3+0x20] ;  /* 0x0000200003440984 */ /* 0x0008680000000c00 */
[----:B------:R4:W1:Y:S04]  /*68d0*/  @P0 LDS.128 R60, [R4+0x10] ;  /* 0x00001000043c0984 */ /* 0x0008680000000c00 */
[----:B------:R4:W1:Y:S02]  /*68e0*/  @P0 LDS.128 R76, [R0+0x10] ;  /* 0x00001000004c0984 */ /* 0x0008640000000c00 */
.L_x_100:
[----:B------:R-:W-:Y:S05]  /*68f0*/  BSYNC B1 ;  /* 0x0000000000017941 */ /* 0x000fea0003800000 */
.L_x_99:
[----:B--2-4-:R-:W-:Y:S05]  /*6900*/  VIADD R0, R48, 0x20 ;  /* 0x0000002030007836 */ /* 0x014fea0000000000 */
[----:B------:R-:W-:Y:S04]  /*6910*/  SHF.R.U32.HI R0, RZ, 0x15, R0 ;  /* 0x00000015ff007819 */ /* 0x000fe80000011600 */
[----:B------:R-:W-:Y:S11]  /*6920*/  LOP3.LUT P0, RZ, R0, 0x3, R92, 0x48, !PT ;  /* 0x0000000300ff7812 */ /* 0x000ff6000780485c */
[----:B------:R-:W-:Y:S02]  /*6930*/  @!UPT UIADD3 URZ, UPT, UPT, URZ, URZ, URZ ;  /* 0x000000fffffff290 */ /* 0x000fe4000fffe0ff */
[----:B------:R-:W-:Y:S05]  /*6940*/  @!P0 BRA `(.L_x_104) ;  /* 0x0000000000408947 */ /* 0x000fea0003800000 */
[----:B------:R-:W2:Y:S01]  /*6950*/  LDCU.64 UR8, c[0x4][0x70] ;  /* 0x01000e00ff0877ac */ /* 0x000ea20008000a00 */
[----:B------:R-:W-:Y:S01]  /*6960*/  MOV R3, 0x0 ;  /* 0x0000000000037802 */ /* 0x000fe20000000f00 */
[----:B------:R-:W-:Y:S02]  /*6970*/  HFMA2 R12, -RZ, RZ, 0, 5.9604644775390625e-08 ;  /* 0x00000001ff0c7431 */ /* 0x000fe400000001ff */
[----:B-1----:R-:W-:Y:S02]  /*6980*/  IMAD.MOV.U32 R8, RZ, RZ, 0x192 ;  /* 0x00000192ff087424 */ /* 0x002fe400078e00ff */
[----:B------:R-:W-:Y:S01]  /*6990*/  IMAD.MOV.U32 R13, RZ, RZ, RZ ;  /* 0x000000ffff0d7224 */ /* 0x000fe200078e00ff */
[----:B------:R-:W1:Y:S01]  /*69a0*/  LDCU.64 UR6, c[0x4][0x78] ;  /* 0x01000f00ff0677ac */ /* 0x000e620008000a00 */
[----:B------:R-:W4:Y:S01]  /*69b0*/  LDC.64 R2, c[0x4][R3] ;  /* 0x0100000003027b82 */ /* 0x000f220000000a00 */
[----:B------:R-:W5:Y:S01]  /*69c0*/  LDCU.64 UR4, c[0x4][0x10] ;  /* 0x01000200ff0477ac */ /* 0x000f620008000a00 */
[----:B--2---:R-:W-:Y:S01]  /*69d0*/  MOV R5, UR9 ;  /* 0x0000000900057c02 */ /* 0x004fe20008000f00 */
[----:B------:R-:W-:Y:S01]  /*69e0*/  IMAD.U32 R4, RZ, RZ, UR8 ;  /* 0x00000008ff047e24 */ /* 0x000fe2000f8e00ff */
[----:B-1----:R-:W-:Y:S01]  /*69f0*/  MOV R7, UR7 ;  /* 0x0000000700077c02 */ /* 0x002fe20008000f00 */
[----:B------:R-:W-:Y:S01]  /*6a00*/  IMAD.U32 R6, RZ, RZ, UR6 ;  /* 0x00000006ff067e24 */ /* 0x000fe2000f8e00ff */
[----:B-----5:R-:W-:Y:S01]  /*6a10*/  MOV R11, UR5 ;  /* 0x00000005000b7c02 */ /* 0x020fe20008000f00 */
[----:B------:R-:W-:Y:S02]  /*6a20*/  IMAD.U32 R10, RZ, RZ, UR4 ;  /* 0x00000004ff0a7e24 */ /* 0x000fe4000f8e00ff */
[----:B------:R-:W-:Y:S07]  /*6a30*/  LEPC R20, `(.L_x_104) ;  /* 0x000000001014794e */ /* 0x000fee0000000000 */
[----:B---34-:R-:W-:Y:S05]  /*6a40*/  CALL.ABS.NOINC R2 ;  /* 0x0000000002007343 */ /* 0x018fea0003c00000 */
.L_x_104:
[----:B------:R-:W-:Y:S01]  /*6a50*/  ISETP.NE.AND P0, PT, R100, RZ, PT ;  /* 0x000000ff6400720c */ /* 0x000fe20003f05270 */
[----:B------:R-:W-:Y:S05]  /*6a60*/  WARPSYNC.ALL ;  /* 0x0000000000007948 */ /* 0x000fea0003800000 */
[----:B------:R-:W-:Y:S01]  /*6a70*/  R2UR UR4, R48 ;  /* 0x00000000300472ca */ /* 0x000fe200000e0000 */
[--C-:B-1----:R-:W-:Y:S01]  /*6a80*/  HADD2.F32 R0, -RZ, R56.reuse.H0_H0 ;  /* 0x20000038ff007230 */ /* 0x102fe20000004100 */
[----:B------:R-:W-:Y:S01]  /*6a90*/  R2UR UR5, R73 ;  /* 0x00000000490572ca */ /* 0x000fe200000e0000 */
[----:B------:R-:W-:Y:S01]  /*6aa0*/  HADD2.F32 R2, -RZ, R56.H1_H1 ;  /* 0x30000038ff027230 */ /* 0x000fe20000004100 */
[----:B------:R-:W-:Y:S01]  /*6ab0*/  USHF.L.U32 UR8, UR43, 0xd, URZ ;  /* 0x0000000d2b087899 */ /* 0x000fe200080006ff */
[--C-:B------:R-:W-:Y:S01]  /*6ac0*/  HADD2.F32 R3, -RZ, R57.reuse.H0_H0 ;  /* 0x20000039ff037230 */ /* 0x100fe20000004100 */
[----:B------:R-:W-:Y:S01]  /*6ad0*/  BSSY.RECONVERGENT B0, `(.L_x_105) ;  /* 0x000008b000007945 */ /* 0x000fe20003800200 */
[----:B------:R-:W-:Y:S02]  /*6ae0*/  HADD2.F32 R48, -RZ, R57.H1_H1 ;  /* 0x30000039ff307230 */ /* 0x000fe40000004100 */
[--C-:B------:R-:W-:Y:S02]  /*6af0*/  HADD2.F32 R50, -RZ, R58.reuse.H0_H0 ;  /* 0x2000003aff327230 */ /* 0x100fe40000004100 */
[----:B------:R-:W-:Y:S02]  /*6b00*/  HADD2.F32 R51, -RZ, R58.H1_H1 ;  /* 0x3000003aff337230 */ /* 0x000fe40000004100 */
[----:B------:R-:W1:Y:S01]  /*6b10*/  LDTM.x32 R4, tmem[UR4+0x20] ;  /* 0x00002004000479ee */ /* 0x000e6200082c0000 */
[----:B------:R-:W-:Y:S01]  /*6b20*/  NOP ;  /* 0x0000000000007918 */ /* 0x000fe20000000000 */
[----:B------:R-:W-:Y:S01]  /*6b30*/  UIADD3 UR5, UPT, UPT, UR5, 0xc0, URZ ;  /* 0x000000c005057890 */ /* 0x000fe2000fffe0ff */
[--C-:B------:R-:W-:Y:S02]  /*6b40*/  HADD2.F32 R52, -RZ, R59.reuse.H0_H0 ;  /* 0x2000003bff347230 */ /* 0x100fe40000004100 */
[----:B------:R-:W-:Y:S01]  /*6b50*/  HADD2.F32 R53, -RZ, R59.H1_H1 ;  /* 0x3000003bff357230 */ /* 0x000fe20000004100 */
[----:B------:R-:W-:Y:S01]  /*6b60*/  UPRMT UR5, UR37, 0x654, UR5 ;  /* 0x0000065425057896 */ /* 0x000fe20008000005 */
[--C-:B------:R-:W-:Y:S02]  /*6b70*/  HADD2.F32 R54, -RZ, R60.reuse.H0_H0 ;  /* 0x2000003cff367230 */ /* 0x100fe40000004100 */
[----:B------:R-:W-:Y:S02]  /*6b80*/  HADD2.F32 R55, -RZ, R60.H1_H1 ;  /* 0x3000003cff377230 */ /* 0x000fe40000004100 */
[--C-:B------:R-:W-:Y:S02]  /*6b90*/  HADD2.F32 R56, -RZ, R61.reuse.H0_H0 ;  /* 0x2000003dff387230 */ /* 0x100fe40000004100 */
[----:B------:R-:W-:Y:S02]  /*6ba0*/  HADD2.F32 R57, -RZ, R61.H1_H1 ;  /* 0x3000003dff397230 */ /* 0x000fe40000004100 */
[----:B-1----:R-:W-:Y:S01]  /*6bb0*/  SYNCS.ARRIVE.TRANS64.RED.A1T0 RZ, [UR5], RZ ;  /* 0x000000ffffff79a7 */ /* 0x002fe20008100405 */
[--C-:B------:R-:W-:Y:S02]  /*6bc0*/  HADD2.F32 R58, -RZ, R62.reuse.H0_H0 ;  /* 0x2000003eff3a7230 */ /* 0x100fe40000004100 */
[----:B------:R-:W-:Y:S02]  /*6bd0*/  HADD2.F32 R59, -RZ, R62.H1_H1 ;  /* 0x3000003eff3b7230 */ /* 0x000fe40000004100 */
[--C-:B------:R-:W-:Y:S02]  /*6be0*/  HADD2.F32 R60, -RZ, R63.reuse.H0_H0 ;  /* 0x2000003fff3c7230 */ /* 0x100fe40000004100 */
[----:B------:R-:W-:Y:S02]  /*6bf0*/  HADD2.F32 R61, -RZ, R63.H1_H1 ;  /* 0x3000003fff3d7230 */ /* 0x000fe40000004100 */
[C---:B------:R-:W-:Y:S01]  /*6c00*/  FMUL R4, R47.reuse, R4 ;  /* 0x000000042f047220 */ /* 0x040fe20000400000 */
[C---:B------:R-:W-:Y:S01]  /*6c10*/  FMUL R5, R47.reuse, R5 ;  /* 0x000000052f057220 */ /* 0x040fe20000400000 */
[C---:B------:R-:W-:Y:S01]  /*6c20*/  FMUL R6, R47.reuse, R6 ;  /* 0x000000062f067220 */ /* 0x040fe20000400000 */
[----:B------:R-:W-:Y:S01]  /*6c30*/  FMUL R7, R47, R7 ;  /* 0x000000072f077220 */ /* 0x000fe20000400000 */
[C---:B------:R-:W-:Y:S01]  /*6c40*/  FFMA R4, R49.reuse, R0, R4 ;  /* 0x0000000031047223 */ /* 0x040fe20000000004 */
[C---:B------:R-:W-:Y:S01]  /*6c50*/  FFMA R5, R49.reuse, R2, R5 ;  /* 0x0000000231057223 */ /* 0x040fe20000000005 */
[C---:B------:R-:W-:Y:S01]  /*6c60*/  FFMA R6, R49.reuse, R3, R6 ;  /* 0x0000000331067223 */ /* 0x040fe20000000006 */
[----:B------:R-:W-:Y:S01]  /*6c70*/  FFMA R7, R49, R48, R7 ;  /* 0x0000003031077223 */ /* 0x000fe20000000007 */
[C---:B------:R-:W-:Y:S01]  /*6c80*/  FMUL R8, R47.reuse, R8 ;  /* 0x000000082f087220 */ /* 0x040fe20000400000 */
[----:B------:R-:W-:Y:S01]  /*6c90*/  FMUL R9, R47, R9 ;  /* 0x000000092f097220 */ /* 0x000fe20000400000 */
[----:B------:R-:W-:Y:S01]  /*6ca0*/  F2FP.F16.F32.PACK_AB R4, R5, R4 ;  /* 0x000000040504723e */ /* 0x000fe200000000ff */
[----:B------:R-:W-:Y:S01]  /*6cb0*/  FMUL R0, R47, R10 ;  /* 0x0000000a2f007220 */ /* 0x000fe20000400000 */
[----:B------:R-:W-:Y:S01]  /*6cc0*/  F2FP.F16.F32.PACK_AB R5, R7, R6 ;  /* 0x000000060705723e */ /* 0x000fe200000000ff */
[C---:B------:R-:W-:Y:S01]  /*6cd0*/  FFMA R8, R49.reuse, R50, R8 ;  /* 0x0000003231087223 */ /* 0x040fe20000000008 */
[C---:B------:R-:W-:Y:S01]  /*6ce0*/  FFMA R9, R49.reuse, R51, R9 ;  /* 0x0000003331097223 */ /* 0x040fe20000000009 */
[----:B------:R-:W-:Y:S01]  /*6cf0*/  FFMA R0, R49, R52, R0 ;  /* 0x0000003431007223 */ /* 0x000fe20000000000 */
[C---:B------:R-:W-:Y:S01]  /*6d00*/  FMUL R2, R47.reuse, R11 ;  /* 0x0000000b2f027220 */ /* 0x040fe20000400000 */
[C---:B------:R-:W-:Y:S01]  /*6d10*/  FMUL R3, R47.reuse, R12 ;  /* 0x0000000c2f037220 */ /* 0x040fe20000400000 */
[----:B------:R-:W-:Y:S01]  /*6d20*/  FMUL R10, R47, R13 ;  /* 0x0000000d2f0a7220 */ /* 0x000fe20000400000 */
[----:B------:R-:W-:Y:S01]  /*6d30*/  F2FP.F16.F32.PACK_AB R6, R9, R8 ;  /* 0x000000080906723e */ /* 0x000fe200000000ff */
[C---:B------:R-:W-:Y:S01]  /*6d40*/  FFMA R2, R49.reuse, R53, R2 ;  /* 0x0000003531027223 */ /* 0x040fe20000000002 */
[C---:B------:R-:W-:Y:S01]  /*6d50*/  FFMA R3, R49.reuse, R54, R3 ;  /* 0x0000003631037223 */ /* 0x040fe20000000003 */
[----:B------:R-:W-:Y:S01]  /*6d60*/  FFMA R10, R49, R55, R10 ;  /* 0x00000037310a7223 */ /* 0x000fe2000000000a */
[C---:B------:R-:W-:Y:S01]  /*6d70*/  FMUL R11, R47.reuse, R14 ;  /* 0x0000000e2f0b7220 */ /* 0x040fe20000400000 */
[C---:B------:R-:W-:Y:S01]  /*6d80*/  FMUL R15, R47.reuse, R15 ;  /* 0x0000000f2f0f7220 */ /* 0x040fe20000400000 */
[C---:B------:R-:W-:Y:S01]  /*6d90*/  FMUL R12, R47.reuse, R16 ;  /* 0x000000102f0c7220 */ /* 0x040fe20000400000 */
[----:B------:R-:W-:Y:S01]  /*6da0*/  FMUL R13, R47, R17 ;  /* 0x000000112f0d7220 */ /* 0x000fe20000400000 */
[----:B------:R-:W-:Y:S01]  /*6db0*/  FFMA R11, R49, R56, R11 ;  /* 0x00000038310b7223 */ /* 0x000fe2000000000b */
[----:B------:R-:W-:Y:S01]  /*6dc0*/  FMUL R14, R47, R18 ;  /* 0x000000122f0e7220 */ /* 0x000fe20000400000 */
[----:B------:R-:W-:Y:S01]  /*6dd0*/  FFMA R15, R49, R57, R15 ;  /* 0x00000039310f7223 */ /* 0x000fe2000000000f */
[--C-:B------:R-:W-:Y:S02]  /*6de0*/  HADD2.F32 R62, -RZ, R68.reuse.H0_H0 ;  /* 0x20000044ff3e7230 */ /* 0x100fe40000004100 */
[----:B------:R-:W-:Y:S01]  /*6df0*/  FMUL R19, R47, R19 ;  /* 0x000000132f137220 */ /* 0x000fe20000400000 */
[----:B------:R-:W-:Y:S01]  /*6e00*/  F2FP.F16.F32.PACK_AB R7, R2, R0 ;  /* 0x000000000207723e */ /* 0x000fe200000000ff */
[----:B------:R-:W-:Y:S01]  /*6e10*/  FFMA R12, R49, R58, R12 ;  /* 0x0000003a310c7223 */ /* 0x000fe2000000000c */
[----:B------:R-:W-:Y:S02]  /*6e20*/  HADD2.F32 R63, -RZ, R68.H1_H1 ;  /* 0x30000044ff3f7230 */ /* 0x000fe40000004100 */
[----:B------:R-:W-:Y:S01]  /*6e30*/  FMUL R16, R47, R20 ;  /* 0x000000142f107220 */ /* 0x000fe20000400000 */
[----:B------:R-:W-:Y:S01]  /*6e40*/  FFMA R13, R49, R59, R13 ;  /* 0x0000003b310d7223 */ /* 0x000fe2000000000d */
[----:B------:R1:W-:Y:S01]  /*6e50*/  STS.128 [R99+UR8], R4 ;  /* 0x0000000463007988 */ /* 0x0003e20008000c08 */
[--C-:B---3--:R-:W-:Y:S02]  /*6e60*/  HADD2.F32 R64, -RZ, R69.reuse.H0_H0 ;  /* 0x20000045ff407230 */ /* 0x108fe40000004100 */
[----:B------:R-:W-:Y:S01]  /*6e70*/  FMUL R17, R47, R21 ;  /* 0x000000152f117220 */ /* 0x000fe20000400000 */
[----:B------:R-:W-:Y:S01]  /*6e80*/  FFMA R14, R49, R60, R14 ;  /* 0x0000003c310e7223 */ /* 0x000fe2000000000e */
[----:B------:R-:W-:Y:S02]  /*6e90*/  HADD2.F32 R65, -RZ, R69.H1_H1 ;  /* 0x30000045ff417230 */ /* 0x000fe40000004100 */
[----:B------:R-:W-:Y:S01]  /*6ea0*/  FMUL R18, R47, R22 ;  /* 0x000000162f127220 */ /* 0x000fe20000400000 */
[----:B------:R-:W-:Y:S01]  /*6eb0*/  FFMA R19, R49, R61, R19 ;  /* 0x0000003d31137223 */ /* 0x000fe20000000013 */
[----:B------:R-:W-:Y:S02]  /*6ec0*/  HADD2.F32 R66, -RZ, R70.H0_H0 ;  /* 0x20000046ff427230 */ /* 0x000fe40000004100 */
[----:B------:R-:W-:Y:S01]  /*6ed0*/  FMUL R23, R47, R23 ;  /* 0x000000172f177220 */ /* 0x000fe20000400000 */
[--C-:B------:R-:W-:Y:S02]  /*6ee0*/  HADD2.F32 R74, -RZ, R78.reuse.H0_H0 ;  /* 0x2000004eff4a7230 */ /* 0x100fe40000004100 */
[----:B------:R-:W-:Y:S01]  /*6ef0*/  FFMA R16, R49, R62, R16 ;  /* 0x0000003e31107223 */ /* 0x000fe20000000010 */
[----:B------:R-:W-:Y:S01]  /*6f00*/  HADD2.F32 R75, -RZ, R78.H1_H1 ;  /* 0x3000004eff4b7230 */ /* 0x000fe20000004100 */
[----:B------:R-:W-:Y:S01]  /*6f10*/  IADD3 R78, PT, PT, R99, UR8, RZ ;  /* 0x00000008634e7c10 */ /* 0x000fe2000fffe0ff */
[----:B------:R-:W-:Y:S02]  /*6f20*/  HADD2.F32 R67, -RZ, R70.H1_H1 ;  /* 0x30000046ff437230 */ /* 0x000fe40000004100 */
[----:B------:R-:W-:Y:S01]  /*6f30*/  FMUL R20, R47, R24 ;  /* 0x000000182f147220 */ /* 0x000fe20000400000 */
[----:B------:R-:W-:Y:S01]  /*6f40*/  FFMA R17, R49, R63, R17 ;  /* 0x0000003f31117223 */ /* 0x000fe20000000011 */
[--C-:B------:R-:W-:Y:S02]  /*6f50*/  HADD2.F32 R68, -RZ, R71.reuse.H0_H0 ;  /* 0x20000047ff447230 */ /* 0x100fe40000004100 */
[----:B------:R-:W-:Y:S01]  /*6f60*/  FMUL R21, R47, R25 ;  /* 0x000000192f157220 */ /* 0x000fe20000400000 */
[----:B------:R-:W-:Y:S01]  /*6f70*/  FFMA R18, R49, R64, R18 ;  /* 0x0000004031127223 */ /* 0x000fe20000000012 */
[----:B------:R-:W-:Y:S02]  /*6f80*/  HADD2.F32 R69, -RZ, R71.H1_H1 ;  /* 0x30000047ff457230 */ /* 0x000fe40000004100 */
[----:B------:R-:W-:Y:S01]  /*6f90*/  FMUL R22, R47, R26 ;  /* 0x0000001a2f167220 */ /* 0x000fe20000400000 */
[----:B------:R-:W-:Y:S01]  /*6fa0*/  F2FP.F16.F32.PACK_AB R8, R10, R3 ;  /* 0x000000030a08723e */ /* 0x000fe200000000ff */
[----:B------:R-:W-:Y:S01]  /*6fb0*/  FFMA R23, R49, R65, R23 ;  /* 0x0000004131177223 */ /* 0x000fe20000000017 */
[----:B------:R-:W-:Y:S01]  /*6fc0*/  F2FP.F16.F32.PACK_AB R9, R15, R11 ;  /* 0x0000000b0f09723e */ /* 0x000fe200000000ff */
[--C-:B------:R-:W-:Y:S02]  /*6fd0*/  HADD2.F32 R70, -RZ, R76.reuse.H0_H0 ;  /* 0x2000004cff467230 */ /* 0x100fe40000004100 */
[----:B------:R-:W-:Y:S01]  /*6fe0*/  FMUL R27, R47, R27 ;  /* 0x0000001b2f1b7220 */ /* 0x000fe20000400000 */
[----:B------:R-:W-:Y:S01]  /*6ff0*/  IADD3 R106, PT, PT, R106, R78, RZ ;  /* 0x0000004e6a6a7210 */ /* 0x000fe20007ffe0ff */
[----:B------:R-:W-:Y:S01]  /*7000*/  FFMA R20, R49, R66, R20 ;  /* 0x0000004231147223 */ /* 0x000fe20000000014 */
[----:B------:R-:W-:Y:S01]  /*7010*/  F2FP.F16.F32.PACK_AB R10, R13, R12 ;  /* 0x0000000c0d0a723e */ /* 0x000fe200000000ff */
[----:B------:R-:W-:Y:S01]  /*7020*/  HADD2.F32 R71, -RZ, R76.H1_H1 ;  /* 0x3000004cff477230 */ /* 0x000fe20000004100 */
[----:B------:R-:W-:Y:S01]  /*7030*/  F2FP.F16.F32.PACK_AB R11, R19, R14 ;  /* 0x0000000e130b723e */ /* 0x000fe200000000ff */
[----:B------:R-:W-:Y:S01]  /*7040*/  FMUL R24, R47, R28 ;  /* 0x0000001c2f187220 */ /* 0x000fe20000400000 */
[----:B------:R-:W-:Y:S01]  /*7050*/  FFMA R21, R49, R67, R21 ;  /* 0x0000004331157223 */ /* 0x000fe20000000015 */
[--C-:B------:R-:W-:Y:S02]  /*7060*/  HADD2.F32 R72, -RZ, R77.reuse.H0_H0 ;  /* 0x2000004dff487230 */ /* 0x100fe40000004100 */
[----:B------:R-:W-:Y:S01]  /*7070*/  FMUL R25, R47, R29 ;  /* 0x0000001d2f197220 */ /* 0x000fe20000400000 */
[----:B------:R1:W-:Y:S01]  /*7080*/  STS.128 [R106+0x10], R8 ;  /* 0x000010086a007388 */ /* 0x0003e20000000c00 */
[----:B------:R-:W-:Y:S01]  /*7090*/  FFMA R22, R49, R68, R22 ;  /* 0x0000004431167223 */ /* 0x000fe20000000016 */
[----:B------:R-:W-:Y:S02]  /*70a0*/  HADD2.F32 R73, -RZ, R77.H1_H1 ;  /* 0x3000004dff497230 */ /* 0x000fe40000004100 */
[----:B------:R-:W-:Y:S01]  /*70b0*/  FMUL R26, R47, R30 ;  /* 0x0000001e2f1a7220 */ /* 0x000fe20000400000 */
[----:B------:R-:W-:Y:S01]  /*70c0*/  FFMA R27, R49, R69, R27 ;  /* 0x00000045311b7223 */ /* 0x000fe2000000001b */
        /* <DEDUP_REMOVED lines=10> */
[----:B------:R-:W-:Y:S01]  /*7170*/  F2FP.F16.F32.PACK_AB R17, R23, R18 ;  /* 0x000000121711723e */ /* 0x000fe200000000ff */
[----:B------:R-:W-:Y:S01]  /*7180*/  FFMA R31, R49, R73, R31 ;  /* 0x00000049311f7223 */ /* 0x000fe2000000001f */
[----:B------:R-:W-:Y:S01]  /*7190*/  FMUL R35, R47, R35 ;  /* 0x000000232f237220 */ /* 0x000fe20000400000 */
[----:B------:R-:W-:Y:S01]  /*71a0*/  IADD3 R105, PT, PT, R105, R78, RZ ;  /* 0x0000004e69697210 */ /* 0x000fe20007ffe0ff */
[----:B------:R-:W-:Y:S01]  /*71b0*/  FFMA R28, R49, R74, R28 ;  /* 0x0000004a311c7223 */ /* 0x000fe2000000001c */
[----:B------:R-:W-:Y:S01]  /*71c0*/  F2FP.F16.F32.PACK_AB R18, R21, R20 ;  /* 0x000000141512723e */ /* 0x000fe200000000ff */
[----:B------:R-:W-:Y:S01]  /*71d0*/  FFMA R29, R49, R75, R29 ;  /* 0x0000004b311d7223 */ /* 0x000fe2000000001d */
[----:B------:R-:W-:Y:S01]  /*71e0*/  F2FP.F16.F32.PACK_AB R19, R27, R22 ;  /* 0x000000161b13723e */ /* 0x000fe200000000ff */
[C---:B------:R-:W-:Y:S01]  /*71f0*/  FFMA R30, R49.reuse, R76, R30 ;  /* 0x0000004c311e7223 */ /* 0x040fe2000000001e */
[----:B------:R-:W-:Y:S01]  /*7200*/  FFMA R35, R49, R77, R35 ;  /* 0x0000004d31237223 */ /* 0x000fe20000000023 */
[----:B------:R-:W-:Y:S02]  /*7210*/  F2FP.F16.F32.PACK_AB R24, R25, R24 ;  /* 0x000000181918723e */ /* 0x000fe400000000ff */
[----:B------:R1:W-:Y:S01]  /*7220*/  STS.128 [R105+0x20], R16 ;  /* 0x0000201069007388 */ /* 0x0003e20000000c00 */
[----:B------:R-:W-:Y:S02]  /*7230*/  F2FP.F16.F32.PACK_AB R25, R31, R26 ;  /* 0x0000001a1f19723e */ /* 0x000fe400000000ff */
[----:B------:R-:W-:Y:S02]  /*7240*/  F2FP.F16.F32.PACK_AB R26, R29, R28 ;  /* 0x0000001c1d1a723e */ /* 0x000fe400000000ff */
[----:B------:R-:W-:Y:S02]  /*7250*/  F2FP.F16.F32.PACK_AB R27, R35, R30 ;  /* 0x0000001e231b723e */ /* 0x000fe400000000ff */
[----:B------:R-:W-:Y:S05]  /*7260*/  IADD3 R0, PT, PT, R98, R106, RZ ;  /* 0x0000006a62007210 */ /* 0x000fea0007ffe0ff */
        /* <DEDUP_REMOVED lines=9> */
[----:B------:R-:W-:Y:S02]  /*7300*/  UIADD3 UR10, UP0, UPT, UR54, 0x680, URZ ;  /* 0x00000680360a7890 */ /* 0x000fe4000ff1e0ff */
[----:B------:R-:W-:Y:S02]  /*7310*/  UIADD3 UR5, UPT, UPT, UR41, 0x20, URZ ;  /* 0x0000002029057890 */ /* 0x000fe4000fffe0ff */
[----:B------:R-:W-:Y:S02]  /*7320*/  UIADD3 UR4, UPT, UPT, UR48, 0x200, UR8 ;  /* 0x0000020030047890 */ /* 0x000fe4000fffe008 */
[----:B------:R-:W-:Y:S01]  /*7330*/  UIADD3.X UR11, UPT, UPT, URZ, UR55, URZ, UP0, !UPT ;  /* 0x00000037ff0b7290 */ /* 0x000fe200087fe4ff */
[----:B------:R-:W-:Y:S01]  /*7340*/  UMOV UR6, UR42 ;  /* 0x0000002a00067c82 */ /* 0x000fe20008000000 */
[----:B------:R-:W-:Y:S07]  /*7350*/  UMOV UR7, UR36 ;  /* 0x0000002400077c82 */ /* 0x000fee0008000000 */
[----:B------:R2:W-:Y:S02]  /*7360*/  UTMASTG.3D [UR4], [UR10] ;  /* 0x000000040a0073b5 */ /* 0x0005e40008010000 */
[----:B--2---:R0:W-:Y:S02]  /*7370*/  UTMACMDFLUSH ;  /* 0x00000000000079b7 */ /* 0x0041e40000000000 */
.L_x_106:
[----:B------:R-:W-:Y:S05]  /*7380*/  BSYNC.RECONVERGENT B0 ;  /* 0x0000000000007941 */ /* 0x000fea0003800200 */
.L_x_105:
[----:B------:R-:W-:Y:S01]  /*7390*/  UIADD3 UR43, UPT, UPT, UR43, 0x1, URZ ;  /* 0x000000012b2b7890 */ /* 0x000fe2000fffe0ff */
[----:B------:R-:W-:Y:S03]  /*73a0*/  BSSY.RECONVERGENT B0, `(.L_x_107) ;  /* 0x0000008000007945 */ /* 0x000fe60003800200 */
[----:B------:R-:W-:Y:S04]  /*73b0*/  UISETP.NE.AND UP0, UPT, UR43, 0x3, UPT ;  /* 0x000000032b00788c */ /* 0x000fe8000bf05270 */
[----:B------:R-:W-:Y:S02]  /*73c0*/  UISETP.EQ.XOR UP1, UPT, UR40, 0x3, !UP0 ;  /* 0x000000032800788c */ /* 0x000fe4000c722a70 */
[----:B------:R-:W-:Y:S02]  /*73d0*/  USEL UR56, UR43, URZ, UP0 ;  /* 0x000000ff2b387287 */ /* 0x000fe40008000000 */
[----:B------:R-:W-:Y:S04]  /*73e0*/  USEL UR4, URZ, 0x1, !UP1 ;  /* 0x00000001ff047887 */ /* 0x000fe8000c800000 */
[----:B------:R-:W-:Y:S01]  /*73f0*/  ULOP3.LUT UR51, UR51, UR4, URZ, 0x3c, !UPT ;  /* 0x0000000433337292 */ /* 0x000fe2000f8e3cff */
[----:B------:R-:W-:Y:S11]  /*7400*/  @P0 BRA `(.L_x_108) ;  /* 0x0000000000040947 */ /* 0x000ff60003800000 */
[----:B------:R-:W-:Y:S04]  /*7410*/  DEPBAR.LE SB0, 0x1 ;  /* 0x000080400000791a */ /* 0x000fe80000000000 */
.L_x_108:
[----:B------:R-:W-:Y:S05]  /*7420*/  BSYNC.RECONVERGENT B0 ;  /* 0x0000000000007941 */ /* 0x000fea0003800200 */
.L_x_107:
[----:B------:R-:W-:Y:S01]  /*7430*/  BAR.SYNC.DEFER_BLOCKING 0x1, 0x80 ;  /* 0x0042000000007b1d */ /* 0x000fe20000010000 */
[----:B------:R-:W-:Y:S01]  /*7440*/  UISETP.NE.AND UP0, UPT, UR50, -0x2, UPT ;  /* 0xfffffffe3200788c */ /* 0x000fe2000bf05270 */
[----:B------:R-:W-:Y:S08]  /*7450*/  IADD3 R45, PT, PT, R45, 0x1, RZ ;  /* 0x000000012d2d7810 */ /* 0x000ff00007ffe0ff */
[----:B------:R-:W-:Y:S05]  /*7460*/  BRA.U !UP0, `(.L_x_109) ;  /* 0x0000000108287547 */ /* 0x000fea000b800000 */
[----:B------:R-:W-:Y:S01]  /*7470*/  ISETP.NE.AND P0, PT, R104, RZ, PT ;  /* 0x000000ff6800720c */ /* 0x000fe20003f05270 */
[----:B------:R-:W-:Y:S01]  /*7480*/  IMAD.U32 R2, RZ, RZ, UR49 ;  /* 0x00000031ff027e24 */ /* 0x000fe2000f8e00ff */
[----:B------:R-:W-:Y:S01]  /*7490*/  UIADD3 UR49, UPT, UPT, UR49, 0x1, URZ ;  /* 0x0000000131317890 */ /* 0x000fe2000fffe0ff */
[----:B-1----:R-:W-:Y:S03]  /*74a0*/  IMAD.U32 R0, RZ, RZ, UR37 ;  /* 0x00000025ff007e24 */ /* 0x002fe6000f8e00ff */
[----:B------:R-:W-:Y:S04]  /*74b0*/  UISETP.NE.AND UP0, UPT, UR49, 0x3, UPT ;  /* 0x000000033100788c */ /* 0x000fe8000bf05270 */
[----:B------:R-:W-:Y:S03]  /*74c0*/  USEL UR49, UR49, URZ, UP0 ;  /* 0x000000ff31317287 */ /* 0x000fe60008000000 */
[----:B------:R-:W-:Y:S05]  /*74d0*/  @P0 LEA R2, R2, UR48, 0x3 ;  /* 0x0000003002020c11 */ /* 0x000fea000f8e18ff */
[----:B------:R-:W-:Y:S05]  /*74e0*/  @P0 VIADD R2, R2, 0x58 ;  /* 0x0000005802020836 */ /* 0x000fea0000000000 */
[----:B------:R-:W-:Y:S04]  /*74f0*/  @P0 PRMT R0, R0, 0x654, R2 ;  /* 0x0000065400000816 */ /* 0x000fe80000000002 */
[----:B------:R2:W-:Y:S03]  /*7500*/  @P0 SYNCS.ARRIVE.TRANS64.RED.A1T0 RZ, [R0+URZ], RZ ;  /* 0x000000ff00ff09a7 */ /* 0x0005e600081004ff */
.L_x_109:
[----:B------:R-:W-:Y:S01]  /*7510*/  ISETP.NE.AND P2, PT, R101, RZ, PT ;  /* 0x000000ff6500720c */ /* 0x000fe20003f45270 */
[----:B------:R-:W-:Y:S01]  /*7520*/  UIADD3 UR50, UPT, UPT, UR50, 0x2, URZ ;  /* 0x0000000232327890 */ /* 0x000fe2000fffe0ff */
[----:B------:R-:W-:Y:S01]  /*7530*/  ISETP.NE.AND P0, PT, R103, 0x2, PT ;  /* 0x000000026700780c */ /* 0x000fe20003f05270 */
[----:B------:R-:W-:Y:S01]  /*7540*/  IMAD.IADD R14, R43, 0x1, R86 ;  /* 0x000000012b0e7824 */ /* 0x000fe200078e0256 */
[----:B------:R-:W-:Y:S01]  /*7550*/  ISETP.NE.AND P1, PT, R45, 0x4, PT ;  /* 0x000000042d00780c */ /* 0x000fe20003f25270 */
[----:B------:R-:W-:Y:S01]  /*7560*/  IMAD.IADD R15, R44, 0x1, R87 ;  /* 0x000000012c0f7824 */ /* 0x000fe200078e0257 */
[----:B------:R-:W-:Y:S02]  /*7570*/  SEL R2, RZ, 0x1, P0 ;  /* 0x00000001ff027807 */ /* 0x000fe40000000000 */
[----:B-12---:R-:W-:Y:S02]  /*7580*/  SEL R0, RZ, 0x1, P1 ;  /* 0x00000001ff007807 */ /* 0x006fe40000800000 */
[----:B------:R-:W-:Y:S02]  /*7590*/  LOP3.LUT R96, R96, R2, RZ, 0x3c, !PT ;  /* 0x0000000260607212 */ /* 0x000fe400078e3cff */
[----:B------:R-:W-:Y:S02]  /*75a0*/  LOP3.LUT R97, R97, R0, RZ, 0x3c, !PT ;  /* 0x0000000061617212 */ /* 0x000fe400078e3cff */
[----:B------:R-:W-:Y:S02]  /*75b0*/  @P2 R2UR UR36, R95 ;  /* 0x000000005f2422ca */ /* 0x000fe400000e0000 */
[----:B------:R-:W-:Y:S02]  /*75c0*/  SEL R103, R103, RZ, P0 ;  /* 0x000000ff67677207 */ /* 0x000fe40000000000 */
[----:B------:R-:W-:Y:S01]  /*75d0*/  SEL R45, R45, RZ, P1 ;  /* 0x000000ff2d2d7207 */ /* 0x000fe20000800000 */
[----:B------:R-:W-:Y:S10]  /*75e0*/  @P2 BRA `(.L_x_110) ;  /* 0xffffffd800042947 */ /* 0x000ff4000383ffff */
[----:B------:R-:W-:-:S09]  /*75f0*/  UISETP.NE.AND UP0, UPT, UR53, URZ, UPT ;  /* 0x000000ff3500728c */ /* 0x000fd2000bf05270 */
[----:B------:R-:W-:Y:S05]  /*7600*/  BRA.U !UP0, `(.L_x_111) ;  /* 0x0000000108487547 */ /* 0x000fea000b800000 */
[----:B------:R-:W1:Y:S02]  /*7610*/  LDCU.64 UR4, c[0x0][0x890] ;  /* 0x00011200ff0477ac */ /* 0x000e640008000a00 */
[----:B-1----:R-:W-:-:S04]  /*7620*/  UISETP.NE.U32.AND UP0, UPT, UR4, URZ, UPT ;  /* 0x000000ff0400728c */ /* 0x002fc8000bf05070 */
[----:B------:R-:W-:-:S09]  /*7630*/  UISETP.NE.AND.EX UP0, UPT, UR5, URZ, UPT, UP0 ;  /* 0x000000ff0500728c */ /* 0x000fd2000bf05300 */
[----:B------:R-:W-:Y:S05]  /*7640*/  BRA.U UP0, `(.L_x_112) ;  /* 0x00000001000c7547 */ /* 0x000fea000b800000 */
[----:B------:R-:W-:-:S13]  /*7650*/  FSETP.NEU.AND P0, PT, R49, RZ, PT ;  /* 0x000000ff3100720b */ /* 0x000fda0003f0d000 */
[----:B------:R-:W-:Y:S05]  /*7660*/  @!P0 EXIT ;  /* 0x000000000000894d */ /* 0x000fea0003800000 */
[----:B------:R-:W-:Y:S05]  /*7670*/  BRA `(.L_x_111) ;  /* 0x00000000002c7947 */ /* 0x000fea0003800000 */
.L_x_112:
[----:B------:R-:W-:Y:S01]  /*7680*/  ISETP.NE.AND P0, PT, R102, RZ, PT ;  /* 0x000000ff6600720c */ /* 0x000fe20003f05270 */
[----:B------:R-:W-:-:S12]  /*7690*/  BSSY.RECONVERGENT B0, `(.L_x_111) ;  /* 0x0000009000007945 */ /* 0x000fd80003800200 */
[----:B------:R-:W-:Y:S05]  /*76a0*/  @P0 BRA `(.L_x_113) ;  /* 0x0000000000140947 */ /* 0x000fea0003800000 */
[----:B------:R-:W1:Y:S02]  /*76b0*/  LDCU.64 UR4, c[0x0][0x888] ;  /* 0x00011100ff0477ac */ /* 0x000e640008000a00 */
[----:B-1----:R-:W-:-:S04]  /*76c0*/  ISETP.NE.U32.AND P0, PT, RZ, UR4, PT ;  /* 0x00000004ff007c0c */ /* 0x002fc8000bf05070 */
[----:B------:R-:W-:-:S13]  /*76d0*/  ISETP.NE.AND.EX P0, PT, RZ, UR5, PT, P0 ;  /* 0x00000005ff007c0c */ /* 0x000fda000bf05300 */
[----:B------:R-:W-:Y:S05]  /*76e0*/  @!P0 EXIT ;  /* 0x000000000000894d */ /* 0x000fea0003800000 */
[----:B------:R-:W-:Y:S05]  /*76f0*/  BRA `(.L_x_114) ;  /* 0x0000000000087947 */ /* 0x000fea0003800000 */
.L_x_113:
[----:B------:R-:W-:-:S13]  /*7700*/  FSETP.NEU.AND P0, PT, R49, RZ, PT ;  /* 0x000000ff3100720b */ /* 0x000fda0003f0d000 */
[----:B------:R-:W-:Y:S05]  /*7710*/  @!P0 EXIT ;  /* 0x000000000000894d */ /* 0x000fea0003800000 */
.L_x_114:
[----:B------:R-:W-:Y:S05]  /*7720*/  BSYNC.RECONVERGENT B0 ;  /* 0x0000000000007941 */ /* 0x000fea0003800200 */
.L_x_111:
[----:B------:R-:W-:Y:S01]  /*7730*/  ULEA UR4, UR49, UR48, 0x3 ;  /* 0x0000003031047291 */ /* 0x000fe2000f8e18ff */
[----:B------:R-:W-:-:S04]  /*7740*/  DEPBAR.LE SB0, 0x0 ;  /* 0x000080000000791a */ /* 0x000fc80000000000 */
[----:B------:R-:W-:-:S04]  /*7750*/  UIADD3 UR4, UPT, UPT, UR4, 0x58, URZ ;  /* 0x0000005804047890 */ /* 0x000fc8000fffe0ff */
[----:B------:R-:W-:-:S09]  /*7760*/  UPRMT UR4, UR37, 0x654, UR4 ;  /* 0x0000065425047896 */ /* 0x000fd20008000004 */
[----:B------:R-:W-:Y:S01]  /*7770*/  SYNCS.ARRIVE.TRANS64.RED.A1T0 RZ, [UR4], RZ ;  /* 0x000000ffffff79a7 */ /* 0x000fe20008100404 */
[----:B------:R-:W-:Y:S05]  /*7780*/  EXIT ;  /* 0x000000000000794d */ /* 0x000fea0003800000 */
.L_x_19:
[----:B--2---:R2:W1:Y:S02]  /*7790*/  SYNCS.PHASECHK.TRANS64.TRYWAIT P0, [R2+URZ+0xf0], R3 ;  /* 0x0000f003020075a7 */ /* 0x00446400080011ff */
[----:B-1----:R-:W-:Y:S05]  /*77a0*/  @!P0 NANOSLEEP.SYNCS 0x989680 ;  /* 0x009896800000895d */ /* 0x002fea0003900000 */
[----:B------:R-:W1:Y:S02]  /*77b0*/  @!P0 SYNCS.PHASECHK.TRANS64 P0, [R2+URZ+0xf0], R3 ;  /* 0x0000f003020085a7 */ /* 0x000e6400080010ff */
[----:B-1----:R-:W-:Y:S05]  /*77c0*/  @!P0 BRA `(.L_x_19) ;  /* 0xfffffffc00f08947 */ /* 0x002fea000383ffff */
[----:B------:R-:W-:Y:S05]  /*77d0*/  BRA `(.L_x_115) ;  /* 0xffffff9c00787947 */ /* 0x000fea000383ffff */
.L_x_22:
[----:B-1----:R-:W-:-:S07]  /*77e0*/  MOV R2, UR33 ;  /* 0x0000002100027c02 */ /* 0x002fce0008000f00 */
.L_x_116:
[----:B-1----:R1:W2:Y:S02]  /*77f0*/  SYNCS.PHASECHK.TRANS64.TRYWAIT P0, [R2+URZ+0x20], R4 ;  /* 0x00002004020075a7 */ /* 0x0022a400080011ff */
[----:B--2---:R-:W-:Y:S05]  /*7800*/  @!P0 NANOSLEEP.SYNCS 0x989680 ;  /* 0x009896800000895d */ /* 0x004fea0003900000 */
[----:B------:R-:W2:Y:S02]  /*7810*/  @!P0 SYNCS.PHASECHK.TRANS64 P0, [R2+URZ+0x20], R4 ;  /* 0x00002004020085a7 */ /* 0x000ea400080010ff */
[----:B--2---:R-:W-:Y:S05]  /*7820*/  @!P0 BRA `(.L_x_116) ;  /* 0xfffffffc00f08947 */ /* 0x004fea000383ffff */
[----:B------:R-:W-:Y:S05]  /*7830*/  BRA `(.L_x_21) ;  /* 0xffffff9c00c87947 */ /* 0x000fea000383ffff */
.L_x_28:
[----:B-1----:R-:W-:-:S07]  /*7840*/  MOV R2, UR33 ;  /* 0x0000002100027c02 */ /* 0x002fce0008000f00 */
.L_x_117:
[----:B-1----:R1:W2:Y:S02]  /*7850*/  SYNCS.PHASECHK.TRANS64.TRYWAIT P0, [R2+URZ+0x20], R4 ;  /* 0x00002004020075a7 */ /* 0x0022a400080011ff */
[----:B--2---:R-:W-:Y:S05]  /*7860*/  @!P0 NANOSLEEP.SYNCS 0x989680 ;  /* 0x009896800000895d */ /* 0x004fea0003900000 */
[----:B------:R-:W2:Y:S02]  /*7870*/  @!P0 SYNCS.PHASECHK.TRANS64 P0, [R2+URZ+0x20], R4 ;  /* 0x00002004020085a7 */ /* 0x000ea400080010ff */
[----:B--2---:R-:W-:Y:S05]  /*7880*/  @!P0 BRA `(.L_x_117) ;  /* 0xfffffffc00f08947 */ /* 0x004fea000383ffff */
[----:B------:R-:W-:Y:S05]  /*7890*/  BRA `(.L_x_27) ;  /* 0xffffffa000a07947 */ /* 0x000fea000383ffff */
.L_x_32:
[----:B-1----:R1:W2:Y:S02]  /*78a0*/  SYNCS.PHASECHK.TRANS64.TRYWAIT P0, [R2+URZ+0x80], R3 ;  /* 0x00008003020075a7 */ /* 0x0022a400080011ff */
[----:B--2---:R-:W-:Y:S05]  /*78b0*/  @!P0 NANOSLEEP.SYNCS 0x989680 ;  /* 0x009896800000895d */ /* 0x004fea0003900000 */
[----:B------:R-:W2:Y:S02]  /*78c0*/  @!P0 SYNCS.PHASECHK.TRANS64 P0, [R2+URZ+0x80], R3 ;  /* 0x00008003020085a7 */ /* 0x000ea400080010ff */
[----:B--2---:R-:W-:Y:S05]  /*78d0*/  @!P0 BRA `(.L_x_32) ;  /* 0xfffffffc00f08947 */ /* 0x004fea000383ffff */
[----:B------:R-:W-:Y:S05]  /*78e0*/  BRA `(.L_x_118) ;  /* 0xffffffa400587947 */ /* 0x000fea000383ffff */
.L_x_36:
[----:B----4-:R-:W-:-:S07]  /*78f0*/  MOV R0, UR5 ;  /* 0x0000000500007c02 */ /* 0x010fce0008000f00 */
.L_x_119:
[----:B-1----:R1:W2:Y:S02]  /*7900*/  SYNCS.PHASECHK.TRANS64.TRYWAIT P0, [R0+URZ], R2 ;  /* 0x00000002000075a7 */ /* 0x0022a400080011ff */
[----:B--2---:R-:W-:Y:S05]  /*7910*/  @!P0 NANOSLEEP.SYNCS 0x989680 ;  /* 0x009896800000895d */ /* 0x004fea0003900000 */
[----:B------:R-:W2:Y:S02]  /*7920*/  @!P0 SYNCS.PHASECHK.TRANS64 P0, [R0+URZ], R2 ;  /* 0x00000002000085a7 */ /* 0x000ea400080010ff */
[----:B--2---:R-:W-:Y:S05]  /*7930*/  @!P0 BRA `(.L_x_119) ;  /* 0xfffffffc00f08947 */ /* 0x004fea000383ffff */
[----:B------:R-:W-:Y:S05]  /*7940*/  BRA `(.L_x_120) ;  /* 0xffffffa800c87947 */ /* 0x000fea000383ffff */
.L_x_37:
[----:B----4-:R-:W-:-:S07]  /*7950*/  MOV R0, UR5 ;  /* 0x0000000500007c02 */ /* 0x010fce0008000f00 */
.L_x_121:
[----:B-1----:R1:W2:Y:S02]  /*7960*/  SYNCS.PHASECHK.TRANS64.TRYWAIT P0, [R0+URZ], R3 ;  /* 0x00000003000075a7 */ /* 0x0022a400080011ff */
[----:B--2---:R-:W-:Y:S05]  /*7970*/  @!P0 NANOSLEEP.SYNCS 0x989680 ;  /* 0x009896800000895d */ /* 0x004fea0003900000 */
[----:B------:R-:W2:Y:S02]  /*7980*/  @!P0 SYNCS.PHASECHK.TRANS64 P0, [R0+URZ], R3 ;  /* 0x00000003000085a7 */ /* 0x000ea400080010ff */
[----:B--2---:R-:W-:Y:S05]  /*7990*/  @!P0 BRA `(.L_x_121) ;  /* 0xfffffffc00f08947 */ /* 0x004fea000383ffff */
[----:B------:R-:W-:Y:S05]  /*79a0*/  BRA `(.L_x_122) ;  /* 0xffffffa800d47947 */ /* 0x000fea000383ffff */
.L_x_38:
[----:B----4-:R-:W-:-:S07]  /*79b0*/  MOV R0, UR5 ;  /* 0x0000000500007c02 */ /* 0x010fce0008000f00 */
.L_x_123:
[----:B-1----:R1:W2:Y:S02]  /*79c0*/  SYNCS.PHASECHK.TRANS64.TRYWAIT P0, [R0+URZ], R3 ;  /* 0x00000003000075a7 */ /* 0x0022a400080011ff */
[----:B--2---:R-:W-:Y:S05]  /*79d0*/  @!P0 NANOSLEEP.SYNCS 0x989680 ;  /* 0x009896800000895d */ /* 0x004fea0003900000 */
[----:B------:R-:W2:Y:S02]  /*79e0*/  @!P0 SYNCS.PHASECHK.TRANS64 P0, [R0+URZ], R3 ;  /* 0x00000003000085a7 */ /* 0x000ea400080010ff */
[----:B--2---:R-:W-:Y:S05]  /*79f0*/  @!P0 BRA `(.L_x_123) ;  /* 0xfffffffc00f08947 */ /* 0x004fea000383ffff */
[----:B------:R-:W-:Y:S05]  /*7a00*/  BRA `(.L_x_124) ;  /* 0xffffffa800e07947 */ /* 0x000fea000383ffff */
.L_x_41:
[----:B-1----:R1:W2:Y:S02]  /*7a10*/  SYNCS.PHASECHK.TRANS64.TRYWAIT P0, [R0+URZ+0xe0], R4 ;  /* 0x0000e004000075a7 */ /* 0x0022a400080011ff */
[----:B--2---:R-:W-:Y:S05]  /*7a20*/  @!P0 NANOSLEEP.SYNCS 0x989680 ;  /* 0x009896800000895d */ /* 0x004fea0003900000 */
[----:B------:R-:W2:Y:S02]  /*7a30*/  @!P0 SYNCS.PHASECHK.TRANS64 P0, [R0+URZ+0xe0], R4 ;  /* 0x0000e004000085a7 */ /* 0x000ea400080010ff */
[----:B--2---:R-:W-:Y:S05]  /*7a40*/  @!P0 BRA `(.L_x_41) ;  /* 0xfffffffc00f08947 */ /* 0x004fea000383ffff */
[----:B------:R-:W-:Y:S05]  /*7a50*/  BRA `(.L_x_125) ;  /* 0xffffffac003c7947 */ /* 0x000fea000383ffff */
.L_x_42:
[----:B------:R-:W-:-:S07]  /*7a60*/  MOV R0, UR5 ;  /* 0x0000000500007c02 */ /* 0x000fce0008000f00 */
.L_x_126:
[----:B-1----:R1:W2:Y:S02]  /*7a70*/  SYNCS.PHASECHK.TRANS64.TRYWAIT P0, [R0+URZ+0x90], R5 ;  /* 0x00009005000075a7 */ /* 0x0022a400080011ff */
[----:B--2---:R-:W-:Y:S05]  /*7a80*/  @!P0 NANOSLEEP.SYNCS 0x989680 ;  /* 0x009896800000895d */ /* 0x004fea0003900000 */
[----:B------:R-:W2:Y:S02]  /*7a90*/  @!P0 SYNCS.PHASECHK.TRANS64 P0, [R0+URZ+0x90], R5 ;  /* 0x00009005000085a7 */ /* 0x000ea400080010ff */
[----:B--2---:R-:W-:Y:S05]  /*7aa0*/  @!P0 BRA `(.L_x_126) ;  /* 0xfffffffc00f08947 */ /* 0x004fea000383ffff */
[----:B------:R-:W-:Y:S05]  /*7ab0*/  BRA `(.L_x_127) ;  /* 0xffffffac004c7947 */ /* 0x000fea000383ffff */
.L_x_43:
[----:B-1----:R1:W2:Y:S02]  /*7ac0*/  SYNCS.PHASECHK.TRANS64.TRYWAIT P1, [R0+URZ+0x80], R4 ;  /* 0x00008004000075a7 */ /* 0x0022a400080211ff */
[----:B--2---:R-:W-:Y:S05]  /*7ad0*/  @!P1 NANOSLEEP.SYNCS 0x989680 ;  /* 0x009896800000995d */ /* 0x004fea0003900000 */
[----:B------:R-:W2:Y:S02]  /*7ae0*/  @!P1 SYNCS.PHASECHK.TRANS64 P1, [R0+URZ+0x80], R4 ;  /* 0x00008004000095a7 */ /* 0x000ea400080210ff */
[----:B--2---:R-:W-:Y:S05]  /*7af0*/  @!P1 BRA `(.L_x_43) ;  /* 0xfffffffc00f09947 */ /* 0x004fea000383ffff */
[----:B------:R-:W-:Y:S05]  /*7b00*/  BRA `(.L_x_128) ;  /* 0xffffffac007c7947 */ /* 0x000fea000383ffff */
.L_x_46:
[----:B------:R-:W-:-:S07]  /*7b10*/  MOV R0, UR5 ;  /* 0x0000000500007c02 */ /* 0x000fce0008000f00 */
.L_x_129:
[----:B-1----:R1:W2:Y:S02]  /*7b20*/  SYNCS.PHASECHK.TRANS64.TRYWAIT P0, [R0+URZ+0x90], R2 ;  /* 0x00009002000075a7 */ /* 0x0022a400080011ff */
[----:B--2---:R-:W-:Y:S05]  /*7b30*/  @!P0 NANOSLEEP.SYNCS 0x989680 ;  /* 0x009896800000895d */ /* 0x004fea0003900000 */
[----:B------:R-:W2:Y:S02]  /*7b40*/  @!P0 SYNCS.PHASECHK.TRANS64 P0, [R0+URZ+0x90], R2 ;  /* 0x00009002000085a7 */ /* 0x000ea400080010ff */
[----:B--2---:R-:W-:Y:S05]  /*7b50*/  @!P0 BRA `(.L_x_129) ;  /* 0xfffffffc00f08947 */ /* 0x004fea000383ffff */
[----:B------:R-:W-:Y:S05]  /*7b60*/  BRA `(.L_x_45) ;  /* 0xffffffac00d07947 */ /* 0x000fea000383ffff */
.L_x_53:
[----:B-1----:R1:W2:Y:S02]  /*7b70*/  SYNCS.PHASECHK.TRANS64.TRYWAIT P1, [R0+URZ+0x80], R2 ;  /* 0x00008002000075a7 */ /* 0x0022a400080211ff */
[----:B--2---:R-:W-:Y:S05]  /*7b80*/  @!P1 NANOSLEEP.SYNCS 0x989680 ;  /* 0x009896800000995d */ /* 0x004fea0003900000 */
[----:B------:R-:W2:Y:S02]  /*7b90*/  @!P1 SYNCS.PHASECHK.TRANS64 P1, [R0+URZ+0x80], R2 ;  /* 0x00008002000095a7 */ /* 0x000ea400080210ff */
[----:B--2---:R-:W-:Y:S05]  /*7ba0*/  @!P1 BRA `(.L_x_53) ;  /* 0xfffffffc00f09947 */ /* 0x004fea000383ffff */
[----:B------:R-:W-:Y:S05]  /*7bb0*/  BRA `(.L_x_130) ;  /* 0xffffffb400607947 */ /* 0x000fea000383ffff */
.L_x_54:
[----:B------:R-:W-:-:S07]  /*7bc0*/  MOV R2, UR6 ;  /* 0x0000000600027c02 */ /* 0x000fce0008000f00 */
.L_x_131:
[----:B-1----:R1:W2:Y:S02]  /*7bd0*/  SYNCS.PHASECHK.TRANS64.TRYWAIT P0, [R2+URZ+0xc0], R0 ;  /* 0x0000c000020075a7 */ /* 0x0022a400080011ff */
[----:B--2---:R-:W-:Y:S05]  /*7be0*/  @!P0 NANOSLEEP.SYNCS 0x989680 ;  /* 0x009896800000895d */ /* 0x004fea0003900000 */
[----:B------:R-:W2:Y:S02]  /*7bf0*/  @!P0 SYNCS.PHASECHK.TRANS64 P0, [R2+URZ+0xc0], R0 ;  /* 0x0000c000020085a7 */ /* 0x000ea400080010ff */
[----:B--2---:R-:W-:Y:S05]  /*7c00*/  @!P0 BRA `(.L_x_131) ;  /* 0xfffffffc00f08947 */ /* 0x004fea000383ffff */
[----:B------:R-:W-:Y:S05]  /*7c10*/  BRA `(.L_x_132) ;  /* 0xffffffb400987947 */ /* 0x000fea000383ffff */
.L_x_57:
[----:B------:R-:W-:Y:S07]  /*7c20*/  MOV R0, UR11 ;  /* 0x0000000b00007c02 */ /* 0x000fee0008000f00 */
.L_x_133:
[----:B-1----:R1:W2:Y:S02]  /*7c30*/  SYNCS.PHASECHK.TRANS64.TRYWAIT P0, [R0+URZ], R2 ;  /* 0x00000002000075a7 */ /* 0x0022a400080011ff */
[----:B--2---:R-:W-:Y:S05]  /*7c40*/  @!P0 NANOSLEEP.SYNCS 0x989680 ;  /* 0x009896800000895d */ /* 0x004fea0003900000 */
[----:B------:R-:W2:Y:S02]  /*7c50*/  @!P0 SYNCS.PHASECHK.TRANS64 P0, [R0+URZ], R2 ;  /* 0x00000002000085a7 */ /* 0x000ea400080010ff */
[----:B--2---:R-:W-:Y:S05]  /*7c60*/  @!P0 BRA `(.L_x_133) ;  /* 0xfffffffc00f08947 */ /* 0x004fea000383ffff */
[----:B------:R-:W-:Y:S05]  /*7c70*/  BRA `(.L_x_56) ;  /* 0xffffffb400b47947 */ /* 0x000fea000383ffff */
.L_x_60:
[----:B------:R-:W-:-:S07]  /*7c80*/  MOV R0, UR6 ;  /* 0x0000000600007c02 */ /* 0x000fce0008000f00 */
.L_x_134:
[----:B--2---:R2:W4:Y:S02]  /*7c90*/  SYNCS.PHASECHK.TRANS64.TRYWAIT P0, [R0+URZ], R2 ;  /* 0x00000002000075a7 */ /* 0x00452400080011ff */
[----:B----4-:R-:W-:Y:S05]  /*7ca0*/  @!P0 NANOSLEEP.SYNCS 0x989680 ;  /* 0x009896800000895d */ /* 0x010fea0003900000 */
[----:B------:R-:W4:Y:S02]  /*7cb0*/  @!P0 SYNCS.PHASECHK.TRANS64 P0, [R0+URZ], R2 ;  /* 0x00000002000085a7 */ /* 0x000f2400080010ff */
[----:B----4-:R-:W-:Y:S05]  /*7cc0*/  @!P0 BRA `(.L_x_134) ;  /* 0xfffffffc00f08947 */ /* 0x010fea000383ffff */
[----:B------:R-:W-:Y:S05]  /*7cd0*/  BRA `(.L_x_135) ;  /* 0xffffffb800e07947 */ /* 0x000fea000383ffff */
.L_x_61:
[----:B------:R-:W-:-:S07]  /*7ce0*/  MOV R0, UR6 ;  /* 0x0000000600007c02 */ /* 0x000fce0008000f00 */
.L_x_136:
[----:B-1----:R1:W2:Y:S02]  /*7cf0*/  SYNCS.PHASECHK.TRANS64.TRYWAIT P0, [R0+URZ], R3 ;  /* 0x00000003000075a7 */ /* 0x0022a400080011ff */
[----:B--2---:R-:W-:Y:S05]  /*7d00*/  @!P0 NANOSLEEP.SYNCS 0x989680 ;  /* 0x009896800000895d */ /* 0x004fea0003900000 */
[----:B------:R-:W2:Y:S02]  /*7d10*/  @!P0 SYNCS.PHASECHK.TRANS64 P0, [R0+URZ], R3 ;  /* 0x00000003000085a7 */ /* 0x000ea400080010ff */
[----:B--2---:R-:W-:Y:S05]  /*7d20*/  @!P0 BRA `(.L_x_136) ;  /* 0xfffffffc00f08947 */ /* 0x004fea000383ffff */
[----:B------:R-:W-:Y:S05]  /*7d30*/  BRA `(.L_x_137) ;  /* 0xffffffb800ec7947 */ /* 0x000fea000383ffff */
.L_x_62:
[----:B------:R-:W-:-:S07]  /*7d40*/  MOV R0, UR6 ;  /* 0x0000000600007c02 */ /* 0x000fce0008000f00 */
.L_x_138:
[----:B-1----:R1:W2:Y:S02]  /*7d50*/  SYNCS.PHASECHK.TRANS64.TRYWAIT P0, [R0+URZ], R3 ;  /* 0x00000003000075a7 */ /* 0x0022a400080011ff */
[----:B--2---:R-:W-:Y:S05]  /*7d60*/  @!P0 NANOSLEEP.SYNCS 0x989680 ;  /* 0x009896800000895d */ /* 0x004fea0003900000 */
[----:B------:R-:W2:Y:S02]  /*7d70*/  @!P0 SYNCS.PHASECHK.TRANS64 P0, [R0+URZ], R3 ;  /* 0x00000003000085a7 */ /* 0x000ea400080010ff */
[----:B--2---:R-:W-:Y:S05]  /*7d80*/  @!P0 BRA `(.L_x_138) ;  /* 0xfffffffc00f08947 */ /* 0x004fea000383ffff */
[----:B------:R-:W-:Y:S05]  /*7d90*/  BRA `(.L_x_139) ;  /* 0xffffffb800f87947 */ /* 0x000fea000383ffff */
.L_x_63:
[----:B-1----:R-:W-:-:S07]  /*7da0*/  MOV R0, UR7 ;  /* 0x0000000700007c02 */ /* 0x002fce0008000f00 */
.L_x_140:
[----:B-1----:R1:W2:Y:S02]  /*7db0*/  SYNCS.PHASECHK.TRANS64.TRYWAIT P0, [R0+URZ], R2 ;  /* 0x00000002000075a7 */ /* 0x0022a400080011ff */
[----:B--2---:R-:W-:Y:S05]  /*7dc0*/  @!P0 NANOSLEEP.SYNCS 0x989680 ;  /* 0x009896800000895d */ /* 0x004fea0003900000 */
[----:B------:R-:W2:Y:S02]  /*7dd0*/  @!P0 SYNCS.PHASECHK.TRANS64 P0, [R0+URZ], R2 ;  /* 0x00000002000085a7 */ /* 0x000ea400080010ff */
[----:B--2---:R-:W-:Y:S05]  /*7de0*/  @!P0 BRA `(.L_x_140) ;  /* 0xfffffffc00f08947 */ /* 0x004fea000383ffff */
[----:B------:R-:W-:Y:S05]  /*7df0*/  BRA `(.L_x_141) ;  /* 0xffffffbc00047947 */ /* 0x000fea000383ffff */
.L_x_68:
[----:B--2---:R2:W3:Y:S02]  /*7e00*/  SYNCS.PHASECHK.TRANS64.TRYWAIT P0, [R0+URZ+0x80], R2 ;  /* 0x00008002000075a7 */ /* 0x0044e400080011ff */
[----:B---3--:R-:W-:Y:S05]  /*7e10*/  @!P0 NANOSLEEP.SYNCS 0x989680 ;  /* 0x009896800000895d */ /* 0x008fea0003900000 */
[----:B------:R-:W3:Y:S02]  /*7e20*/  @!P0 SYNCS.PHASECHK.TRANS64 P0, [R0+URZ+0x80], R2 ;  /* 0x00008002000085a7 */ /* 0x000ee400080010ff */
[----:B---3--:R-:W-:Y:S05]  /*7e30*/  @!P0 BRA `(.L_x_68) ;  /* 0xfffffffc00f08947 */ /* 0x008fea000383ffff */
[----:B------:R-:W-:Y:S05]  /*7e40*/  BRA `(.L_x_142) ;  /* 0xffffffc000007947 */ /* 0x000fea000383ffff */
.L_x_71:
[----:B------:R-:W-:Y:S07]  /*7e50*/  MOV R0, UR7 ;  /* 0x0000000700007c02 */ /* 0x000fee0008000f00 */
.L_x_143:
[----:B--2---:R2:W3:Y:S02]  /*7e60*/  SYNCS.PHASECHK.TRANS64.TRYWAIT P0, [R0+URZ+0x78], R2 ;  /* 0x00007802000075a7 */ /* 0x0044e400080011ff */
[----:B---3--:R-:W-:Y:S05]  /*7e70*/  @!P0 NANOSLEEP.SYNCS 0x989680 ;  /* 0x009896800000895d */ /* 0x008fea0003900000 */
[----:B------:R-:W3:Y:S02]  /*7e80*/  @!P0 SYNCS.PHASECHK.TRANS64 P0, [R0+URZ+0x78], R2 ;  /* 0x00007802000085a7 */ /* 0x000ee400080010ff */
[----:B---3--:R-:W-:Y:S05]  /*7e90*/  @!P0 BRA `(.L_x_143) ;  /* 0xfffffffc00f08947 */ /* 0x008fea000383ffff */
[----:B------:R-:W-:Y:S05]  /*7ea0*/  BRA `(.L_x_70) ;  /* 0xffffffc000e07947 */ /* 0x000fea000383ffff */
.L_x_74:
[----:B------:R-:W-:Y:S07]  /*7eb0*/  MOV R0, UR15 ;  /* 0x0000000f00007c02 */ /* 0x000fee0008000f00 */
.L_x_144:
[----:B-1----:R1:W2:Y:S02]  /*7ec0*/  SYNCS.PHASECHK.TRANS64.TRYWAIT P0, [R0+URZ+0x58], R9 ;  /* 0x00005809000075a7 */ /* 0x0022a400080011ff */
[----:B--2---:R-:W-:Y:S05]  /*7ed0*/  @!P0 NANOSLEEP.SYNCS 0x989680 ;  /* 0x009896800000895d */ /* 0x004fea0003900000 */
[----:B------:R-:W2:Y:S02]  /*7ee0*/  @!P0 SYNCS.PHASECHK.TRANS64 P0, [R0+URZ+0x58], R9 ;  /* 0x00005809000085a7 */ /* 0x000ea400080010ff */
[----:B--2---:R-:W-:Y:S05]  /*7ef0*/  @!P0 BRA `(.L_x_144) ;  /* 0xfffffffc00f08947 */ /* 0x004fea000383ffff */
[----:B------:R-:W-:Y:S05]  /*7f00*/  BRA `(.L_x_145) ;  /* 0xffffffc400587947 */ /* 0x000fea000383ffff */
.L_x_75:
[----:B------:R-:W-:Y:S07]  /*7f10*/  MOV R0, UR13 ;  /* 0x0000000d00007c02 */ /* 0x000fee0008000f00 */
.L_x_146:
[----:B-1----:R1:W2:Y:S02]  /*7f20*/  SYNCS.PHASECHK.TRANS64.TRYWAIT P0, [R0+URZ+0x58], R14 ;  /* 0x0000580e000075a7 */ /* 0x0022a400080011ff */
[----:B--2---:R-:W-:Y:S05]  /*7f30*/  @!P0 NANOSLEEP.SYNCS 0x989680 ;  /* 0x009896800000895d */ /* 0x004fea0003900000 */
[----:B------:R-:W2:Y:S02]  /*7f40*/  @!P0 SYNCS.PHASECHK.TRANS64 P0, [R0+URZ+0x58], R14 ;  /* 0x0000580e000085a7 */ /* 0x000ea400080010ff */
[----:B--2---:R-:W-:Y:S05]  /*7f50*/  @!P0 BRA `(.L_x_146) ;  /* 0xfffffffc00f08947 */ /* 0x004fea000383ffff */
[----:B------:R-:W-:Y:S05]  /*7f60*/  BRA `(.L_x_147) ;  /* 0xffffffc400f87947 */ /* 0x000fea000383ffff */
.L_x_77:
[----:B------:R-:W-:-:S07]  /*7f70*/  MOV R0, UR4 ;  /* 0x0000000400007c02 */ /* 0x000fce0008000f00 */
.L_x_148:
[----:B-1----:R1:W3:Y:S02]  /*7f80*/  SYNCS.PHASECHK.TRANS64.TRYWAIT P0, [R0+URZ], R2 ;  /* 0x00000002000075a7 */ /* 0x0022e400080011ff */
[----:B---3--:R-:W-:Y:S05]  /*7f90*/  @!P0 NANOSLEEP.SYNCS 0x989680 ;  /* 0x009896800000895d */ /* 0x008fea0003900000 */
[----:B------:R-:W3:Y:S02]  /*7fa0*/  @!P0 SYNCS.PHASECHK.TRANS64 P0, [R0+URZ], R2 ;  /* 0x00000002000085a7 */ /* 0x000ee400080010ff */
[----:B---3--:R-:W-:Y:S05]  /*7fb0*/  @!P0 BRA `(.L_x_148) ;  /* 0xfffffffc00f08947 */ /* 0x008fea000383ffff */
[----:B------:R-:W-:Y:S05]  /*7fc0*/  BRA `(.L_x_149) ;  /* 0xffffffc800847947 */ /* 0x000fea000383ffff */
.L_x_78:
[----:B------:R-:W-:-:S07]  /*7fd0*/  MOV R0, UR4 ;  /* 0x0000000400007c02 */ /* 0x000fce0008000f00 */
.L_x_150:
[----:B-1----:R1:W3:Y:S02]  /*7fe0*/  SYNCS.PHASECHK.TRANS64.TRYWAIT P0, [R0+URZ], R2 ;  /* 0x00000002000075a7 */ /* 0x0022e400080011ff */
[----:B---3--:R-:W-:Y:S05]  /*7ff0*/  @!P0 NANOSLEEP.SYNCS 0x989680 ;  /* 0x009896800000895d */ /* 0x008fea0003900000 */
[----:B------:R-:W3:Y:S02]  /*8000*/  @!P0 SYNCS.PHASECHK.TRANS64 P0, [R0+URZ], R2 ;  /* 0x00000002000085a7 */ /* 0x000ee400080010ff */
[----:B---3--:R-:W-:Y:S05]  /*8010*/  @!P0 BRA `(.L_x_150) ;  /* 0xfffffffc00f08947 */ /* 0x008fea000383ffff */
[----:B------:R-:W-:Y:S05]  /*8020*/  BRA `(.L_x_151) ;  /* 0xffffffc800907947 */ /* 0x000fea000383ffff */
.L_x_80:
[----:B--2---:R2:W4:Y:S02]  /*8030*/  SYNCS.PHASECHK.TRANS64.TRYWAIT P0, [R0+URZ+0x80], R2 ;  /* 0x00008002000075a7 */ /* 0x00452400080011ff */
[----:B----4-:R-:W-:Y:S05]  /*8040*/  @!P0 NANOSLEEP.SYNCS 0x989680 ;  /* 0x009896800000895d */ /* 0x010fea0003900000 */
[----:B------:R-:W4:Y:S02]  /*8050*/  @!P0 SYNCS.PHASECHK.TRANS64 P0, [R0+URZ+0x80], R2 ;  /* 0x00008002000085a7 */ /* 0x000f2400080010ff */
[----:B----4-:R-:W-:Y:S05]  /*8060*/  @!P0 BRA `(.L_x_80) ;  /* 0xfffffffc00f08947 */ /* 0x010fea000383ffff */
[----:B------:R-:W-:Y:S05]  /*8070*/  BRA `(.L_x_152) ;  /* 0xffffffcc00747947 */ /* 0x000fea000383ffff */
.L_x_90:
[----:B-1----:R1:W3:Y:S02]  /*8080*/  SYNCS.PHASECHK.TRANS64.TRYWAIT P1, [R0+URZ+0x40], R3 ;  /* 0x00004003000075a7 */ /* 0x0022e400080211ff */
[----:B---3--:R-:W-:Y:S05]  /*8090*/  @!P1 NANOSLEEP.SYNCS 0x989680 ;  /* 0x009896800000995d */ /* 0x008fea0003900000 */
[----:B------:R-:W3:Y:S02]  /*80a0*/  @!P1 SYNCS.PHASECHK.TRANS64 P1, [R0+URZ+0x40], R3 ;  /* 0x00004003000095a7 */ /* 0x000ee400080210ff */
[----:B---3--:R-:W-:Y:S05]  /*80b0*/  @!P1 BRA `(.L_x_90) ;  /* 0xfffffffc00f09947 */ /* 0x008fea000383ffff */
[----:B------:R-:W-:Y:S05]  /*80c0*/  BRA `(.L_x_89) ;  /* 0xffffffd800a47947 */ /* 0x000fea000383ffff */
.L_x_92:
[----:B-1----:R1:W4:Y:S02]  /*80d0*/  SYNCS.PHASECHK.TRANS64.TRYWAIT P0, [R73+URZ+0xa0], R2 ;  /* 0x0000a002490075a7 */ /* 0x00232400080011ff */
[----:B----4-:R-:W-:Y:S05]  /*80e0*/  @!P0 NANOSLEEP.SYNCS 0x989680 ;  /* 0x009896800000895d */ /* 0x010fea0003900000 */
[----:B------:R-:W4:Y:S02]  /*80f0*/  @!P0 SYNCS.PHASECHK.TRANS64 P0, [R73+URZ+0xa0], R2 ;  /* 0x0000a002490085a7 */ /* 0x000f2400080010ff */
[----:B----4-:R-:W-:Y:S05]  /*8100*/  @!P0 BRA `(.L_x_92) ;  /* 0xfffffffc00f08947 */ /* 0x010fea000383ffff */
[----:B------:R-:W-:Y:S05]  /*8110*/  BRA `(.L_x_91) ;  /* 0xffffffd800dc7947 */ /* 0x000fea000383ffff */
.L_x_103:
[----:B--2---:R2:W4:Y:S02]  /*8120*/  SYNCS.PHASECHK.TRANS64.TRYWAIT P0, [R2+URZ+0x40], R107 ;  /* 0x0000406b020075a7 */ /* 0x00452400080011ff */
[----:B----4-:R-:W-:Y:S05]  /*8130*/  @!P0 NANOSLEEP.SYNCS 0x989680 ;  /* 0x009896800000895d */ /* 0x010fea0003900000 */
[----:B------:R-:W4:Y:S02]  /*8140*/  @!P0 SYNCS.PHASECHK.TRANS64 P0, [R2+URZ+0x40], R107 ;  /* 0x0000406b020085a7 */ /* 0x000f2400080010ff */
[----:B----4-:R-:W-:Y:S05]  /*8150*/  @!P0 BRA `(.L_x_103) ;  /* 0xfffffffc00f08947 */ /* 0x010fea000383ffff */
[----:B------:R-:W-:Y:S05]  /*8160*/  BRA `(.L_x_102) ;  /* 0xffffffe400c47947 */ /* 0x000fea000383ffff */
        .weak           $__internal_0_$__cuda_sm10x_tcgen05_guardrail_trap_col_being_dealloced_not_returned_by_alloc
        .type           $__internal_0_$__cuda_sm10x_tcgen05_guardrail_trap_col_being_dealloced_not_returned_by_alloc,@function
        .size           $__internal_0_$__cuda_sm10x_tcgen05_guardrail_trap_col_being_dealloced_not_returned_by_alloc,($__internal_1_$__cuda_sm10x_tcgen05_guardrail_trap_phase_invalid_during_alloc - $__internal_0_$__cuda_sm10x_tcgen05_guardrail_trap_col_being_dealloced_not_returned_by_alloc)
$__internal_0_$__cuda_sm10x_tcgen05_guardrail_trap_col_being_dealloced_not_returned_by_alloc:
[----:B------:R-:W-:Y:S05]  /*8170*/  BPT.TRAP 0x1 ;  /* 0x000000040000795c */ /* 0x000fea0000300000 */
[----:B------:R-:W-:-:S04]  /*8180*/  HFMA2 R3, -RZ, RZ, 0, 0 ;  /* 0x00000000ff037431 */ /* 0x000fc800000001ff */
[----:B------:R-:W-:Y:S05]  /*8190*/  RET.REL.NODEC R2 `(_ZN7cutlass13device_kernelINS_4gemm6kernel13GemmUniversalIN4cute5tupleIJiiiiEEENS1_10collective13CollectiveMmaINS1_35MainloopSm100TmaUmmaWarpSpecializedILi4ELi2ELi4ENS5_IJNS4_1CILi1EEESB_SB_EEEEENS5_IJNSA_ILi128EEENSA_ILi64EEESE_EEENS_6half_tENS5_IJlSB_lEEESH_SI_NS4_8TiledMMAINS4_8MMA_AtomIJNS4_20SM100_MMA_F16BF16_SSISH_SH_fLi128ELi64ELNS4_4UMMA5MajorE0ELSN_0ELNSM_7ScaleInE0ELSO_0EEEEEENS4_6LayoutISC_NS5_IJNSA_ILi0EEESS_SS_EEEEENS5_IJNS4_10UnderscoreESV_SV_EEEEENS4_13SM90_TMA_LOADENS4_14ComposedLayoutINS4_7SwizzleILi3ELi4ELi3EEENS4_18smem_ptr_flag_bitsILi16EEENSR_INS5_IJNSA_ILi8EEESF_EEENS5_IJSF_SB_EEEEEEEvNS4_8identityESY_S18_vS19_EENS_8epilogue10collective18CollectiveEpilogueINS1B_23Sm100TmaWarpSpecializedILi3ELi2ELi32ELb1ELb0EEEJSG_NS5_IJNSR_ISE_SB_EENSR_INSA_ILi32EEESB_EEEEESH_SI_SH_SI_NS1B_6fusion15FusionCallbacksIS1F_NS1K_17LinearCombinationISH_fSH_fLNS_15FloatRoundStyleE2EEESG_S1J_JEEENS4_5SM1004TMEM4LOAD26SM100_TMEM_LOAD_32dp32b32xESY_NSZ_INS10_ILi2ELi4ELi3EEES13_NSR_INS5_IJS14_S1H_EEENS5_IJS1H_SB_EEEEEEENS4_39AutoVectorizingCopyWithAssumedAlignmentILi128EEENS4_14SM90_TMA_STOREES1Y_S20_S20_EEEvvEEEEvNT_6ParamsE) ;  /* 0xffffff7c02987950 */ /* 0x000fea0003c3ffff */
        .weak           $__internal_1_$__cuda_sm10x_tcgen05_guardrail_trap_phase_invalid_during_alloc
        .type           $__internal_1_$__cuda_sm10x_tcgen05_guardrail_trap_phase_invalid_during_alloc,@function
        .size           $__internal_1_$__cuda_sm10x_tcgen05_guardrail_trap_phase_invalid_during_alloc,($__internal_2_$__cuda_sm10x_tcgen05_guardrail_trap_unallocated_columns_being_dealloced - $__internal_1_$__cuda_sm10x_tcgen05_guardrail_trap_phase_invalid_during_alloc)
$__internal_1_$__cuda_sm10x_tcgen05_guardrail_trap_phase_invalid_during_alloc:
[----:B------:R-:W-:Y:S05]  /*81a0*/  BPT.TRAP 0x1 ;  /* 0x000000040000795c */ /* 0x000fea0000300000 */
[----:B------:R-:W-:-:S04]  /*81b0*/  MOV R3, 0x0 ;  /* 0x0000000000037802 */ /* 0x000fc80000000f00 */
[----:B------:R-:W-:Y:S05]  /*81c0*/  RET.REL.NODEC R2 `(_ZN7cutlass13device_kernelINS_4gemm6kernel13GemmUniversalIN4cute5tupleIJiiiiEEENS1_10collective13CollectiveMmaINS1_35MainloopSm100TmaUmmaWarpSpecializedILi4ELi2ELi4ENS5_IJNS4_1CILi1EEESB_SB_EEEEENS5_IJNSA_ILi128EEENSA_ILi64EEESE_EEENS_6half_tENS5_IJlSB_lEEESH_SI_NS4_8TiledMMAINS4_8MMA_AtomIJNS4_20SM100_MMA_F16BF16_SSISH_SH_fLi128ELi64ELNS4_4UMMA5MajorE0ELSN_0ELNSM_7ScaleInE0ELSO_0EEEEEENS4_6LayoutISC_NS5_IJNSA_ILi0EEESS_SS_EEEEENS5_IJNS4_10UnderscoreESV_SV_EEEEENS4_13SM90_TMA_LOADENS4_14ComposedLayoutINS4_7SwizzleILi3ELi4ELi3EEENS4_18smem_ptr_flag_bitsILi16EEENSR_INS5_IJNSA_ILi8EEESF_EEENS5_IJSF_SB_EEEEEEEvNS4_8identityESY_S18_vS19_EENS_8epilogue10collective18CollectiveEpilogueINS1B_23Sm100TmaWarpSpecializedILi3ELi2ELi32ELb1ELb0EEEJSG_NS5_IJNSR_ISE_SB_EENSR_INSA_ILi32EEESB_EEEEESH_SI_SH_SI_NS1B_6fusion15FusionCallbacksIS1F_NS1K_17LinearCombinationISH_fSH_fLNS_15FloatRoundStyleE2EEESG_S1J_JEEENS4_5SM1004TMEM4LOAD26SM100_TMEM_LOAD_32dp32b32xESY_NSZ_INS10_ILi2ELi4ELi3EEES13_NSR_INS5_IJS14_S1H_EEENS5_IJS1H_SB_EEEEEEENS4_39AutoVectorizingCopyWithAssumedAlignmentILi128EEENS4_14SM90_TMA_STOREES1Y_S20_S20_EEEvvEEEEvNT_6ParamsE) ;  /* 0xffffff7c028c7950 */ /* 0x000fea0003c3ffff */
        .weak           $__internal_2_$__cuda_sm10x_tcgen05_guardrail_trap_unallocated_columns_being_dealloced
        .type           $__internal_2_$__cuda_sm10x_tcgen05_guardrail_trap_unallocated_columns_being_dealloced,@function
        .size           $__internal_2_$__cuda_sm10x_tcgen05_guardrail_trap_unallocated_columns_being_dealloced,(.L_x_154 - $__internal_2_$__cuda_sm10x_tcgen05_guardrail_trap_unallocated_columns_being_dealloced)
$__internal_2_$__cuda_sm10x_tcgen05_guardrail_trap_unallocated_columns_being_dealloced:
[----:B------:R-:W-:Y:S05]  /*81d0*/  BPT.TRAP 0x1 ;  /* 0x000000040000795c */ /* 0x000fea0000300000 */
[----:B------:R-:W-:-:S04]  /*81e0*/  HFMA2 R3, -RZ, RZ, 0, 0 ;  /* 0x00000000ff037431 */ /* 0x000fc800000001ff */
[----:B------:R-:W-:Y:S05]  /*81f0*/  RET.REL.NODEC R2 `(_ZN7cutlass13device_kernelINS_4gemm6kernel13GemmUniversalIN4cute5tupleIJiiiiEEENS1_10collective13CollectiveMmaINS1_35MainloopSm100TmaUmmaWarpSpecializedILi4ELi2ELi4ENS5_IJNS4_1CILi1EEESB_SB_EEEEENS5_IJNSA_ILi128EEENSA_ILi64EEESE_EEENS_6half_tENS5_IJlSB_lEEESH_SI_NS4_8TiledMMAINS4_8MMA_AtomIJNS4_20SM100_MMA_F16BF16_SSISH_SH_fLi128ELi64ELNS4_4UMMA5MajorE0ELSN_0ELNSM_7ScaleInE0ELSO_0EEEEEENS4_6LayoutISC_NS5_IJNSA_ILi0EEESS_SS_EEEEENS5_IJNS4_10UnderscoreESV_SV_EEEEENS4_13SM90_TMA_LOADENS4_14ComposedLayoutINS4_7SwizzleILi3ELi4ELi3EEENS4_18smem_ptr_flag_bitsILi16EEENSR_INS5_IJNSA_ILi8EEESF_EEENS5_IJSF_SB_EEEEEEEvNS4_8identityESY_S18_vS19_EENS_8epilogue10collective18CollectiveEpilogueINS1B_23Sm100TmaWarpSpecializedILi3ELi2ELi32ELb1ELb0EEEJSG_NS5_IJNSR_ISE_SB_EENSR_INSA_ILi32EEESB_EEEEESH_SI_SH_SI_NS1B_6fusion15FusionCallbacksIS1F_NS1K_17LinearCombinationISH_fSH_fLNS_15FloatRoundStyleE2EEESG_S1J_JEEENS4_5SM1004TMEM4LOAD26SM100_TMEM_LOAD_32dp32b32xESY_NSZ_INS10_ILi2ELi4ELi3EEES13_NSR_INS5_IJS14_S1H_EEENS5_IJS1H_SB_EEEEEEENS4_39AutoVectorizingCopyWithAssumedAlignmentILi128EEENS4_14SM90_TMA_STOREES1Y_S20_S20_EEEvvEEEEvNT_6ParamsE) ;  /* 0xffffff7c02807950 */ /* 0x000fea0003c3ffff */
.L_x_153:
[----:B------:R-:W-:-:S00]  /*8200*/  BRA `(.L_x_153) ;  /* 0xfffffffc00fc7947 */ /* 0x000fc0000383ffff */
[----:B------:R-:W-:-:S00]  /*8210*/  NOP ;  /* 0x0000000000007918 */ /* 0x000fc00000000000 */
        /* <DEDUP_REMOVED lines=14> */
.L_x_154:


//--------------------- .nv.global.init           --------------------------
	.section	.nv.global.init,"aw",@progbits
.nv.global.init:
	.type		$str$27,@object
	.size		$str$27,($str$28 - $str$27)
$str$27:
        /*0000*/ 	.byte	0x28, 0x61, 0x64, 0x64, 0x72, 0x65, 0x73, 0x73, 0x20, 0x26, 0x20, 0x6d, 0x61, 0x73, 0x6b, 0x29
        /*0010*/ 	.byte	0x20, 0x3d, 0x3d, 0x20, 0x30, 0x00
	.type		$str$28,@object
	.size		$str$28,($str$26 - $str$28)
$str$28:
        /*0016*/ 	.byte	0x2f, 0x74, 0x6d, 0x70, 0x2f, 0x63, 0x75, 0x74, 0x6c, 0x61, 0x73, 0x73, 0x5f, 0x73, 0x77, 0x65
        /*0026*/ 	.byte	0x65, 0x70, 0x5f, 0x73, 0x72, 0x63, 0x2f, 0x69, 0x6e, 0x63, 0x6c, 0x75, 0x64, 0x65, 0x2f, 0x63
        /*0036*/ 	.byte	0x75, 0x74, 0x65, 0x2f, 0x70, 0x6f, 0x69, 0x6e, 0x74, 0x65, 0x72, 0x5f, 0x66, 0x6c, 0x61, 0x67
        /*0046*/ 	.byte	0x67, 0x65, 0x64, 0x2e, 0x68, 0x70, 0x70, 0x00
	.type		$str$26,@object
	.size		$str$26,($str$25 - $str$26)
$str$26:
        /*004e*/ 	.byte	0x2f, 0x74, 0x6d, 0x70, 0x2f, 0x63, 0x75, 0x74, 0x6c, 0x61, 0x73, 0x73, 0x5f, 0x73, 0x77, 0x65
        /*005e*/ 	.byte	0x65, 0x70, 0x5f, 0x73, 0x72, 0x63, 0x2f, 0x69, 0x6e, 0x63, 0x6c, 0x75, 0x64, 0x65, 0x2f, 0x63
        /*006e*/ 	.byte	0x75, 0x74, 0x65, 0x2f, 0x61, 0x74, 0x6f, 0x6d, 0x2f, 0x63, 0x6f, 0x70, 0x79, 0x5f, 0x74, 0x72
        /*007e*/ 	.byte	0x61, 0x69, 0x74, 0x73, 0x5f, 0x73, 0x6d, 0x31, 0x30, 0x30, 0x2e, 0x68, 0x70, 0x70, 0x00
	.type		$str$25,@object
	.size		$str$25,(__unnamed_1 - $str$25)
$str$25:
        /*008d*/ 	.byte	0x28, 0x28, 0x75, 0x69, 0x6e, 0x74, 0x33, 0x32, 0x5f, 0x74, 0x28, 0x74, 0x68, 0x72, 0x65, 0x61
        /*009d*/ 	.byte	0x64, 0x49, 0x64, 0x78, 0x2e, 0x78, 0x29, 0x20, 0x2f, 0x20, 0x33, 0x32, 0x29, 0x20, 0x25, 0x20
        /*00ad*/ 	.byte	0x34, 0x29, 0x20, 0x3d, 0x3d, 0x20, 0x28, 0x28, 0x28, 0x74, 0x6d, 0x65, 0x6d, 0x5f, 0x61, 0x64
        /*00bd*/ 	.byte	0x64, 0x72, 0x20, 0x3e, 0x3e, 0x20, 0x31, 0x36, 0x29, 0x20, 0x2f, 0x20, 0x33, 0x32, 0x29, 0x20
        /*00cd*/ 	.byte	0x25, 0x20, 0x34, 0x29, 0x00
	.type		__unnamed_1,@object
	.size		__unnamed_1,(__unnamed_2 - __unnamed_1)
__unnamed_1:
        /*00d2*/ 	.byte	0x61, 0x75, 0x74, 0x6f, 0x20, 0x63, 0x75, 0x74, 0x65, 0x3a, 0x3a, 0x61, 0x73, 0x5f, 0x70, 0x6f
        /* <DEDUP_REMOVED lines=24> */
        /*0262*/ 	.byte	0x3e, 0x3e, 0x3e, 0x3e, 0x5d, 0x00
	.type		__unnamed_2,@object
	.size		__unnamed_2,(.L_2 - __unnamed_2)
__unnamed_2:
        /* <DEDUP_REMOVED lines=42> */
        /*0508*/ 	.byte	0x3e, 0x3e, 0x5d, 0x00
.L_2:


//--------------------- .nv.shared._ZN7cutlass13device_kernelINS_4gemm6kernel13GemmUniversalIN4cute5tupleIJiiiiEEENS1_10collective13CollectiveMmaINS1_35MainloopSm100TmaUmmaWarpSpecializedILi4ELi2ELi4ENS5_IJNS4_1CILi1EEESB_SB_EEEEENS5_IJNSA_ILi128EEENSA_ILi64EEESE_EEENS_6half_tENS5_IJlSB_lEEESH_SI_NS4_8TiledMMAINS4_8MMA_AtomIJNS4_20SM100_MMA_F16BF16_SSISH_SH_fLi128ELi64ELNS4_4UMMA5MajorE0ELSN_0ELNSM_7ScaleInE0ELSO_0EEEEEENS4_6LayoutISC_NS5_IJNSA_ILi0EEESS_SS_EEEEENS5_IJNS4_10UnderscoreESV_SV_EEEEENS4_13SM90_TMA_LOADENS4_14ComposedLayoutINS4_7SwizzleILi3ELi4ELi3EEENS4_18smem_ptr_flag_bitsILi16EEENSR_INS5_IJNSA_ILi8EEESF_EEENS5_IJSF_SB_EEEEEEEvNS4_8identityESY_S18_vS19_EENS_8epilogue10collective18CollectiveEpilogueINS1B_23Sm100TmaWarpSpecializedILi3ELi2ELi32ELb1ELb0EEEJSG_NS5_IJNSR_ISE_SB_EENSR_INSA_ILi32EEESB_EEEEESH_SI_SH_SI_NS1B_6fusion15FusionCallbacksIS1F_NS1K_17LinearCombinationISH_fSH_fLNS_15FloatRoundStyleE2EEESG_S1J_JEEENS4_5SM1004TMEM4LOAD26SM100_TMEM_LOAD_32dp32b32xESY_NSZ_INS10_ILi2ELi4ELi3EEES13_NSR_INS5_IJS14_S1H_EEENS5_IJS1H_SB_EEEEEEENS4_39AutoVectorizingCopyWithAssumedAlignmentILi128EEENS4_14SM90_TMA_STOREES1Y_S20_S20_EEEvvEEEEvNT_6ParamsE --------------------------
	.section	.nv.shared._ZN7cutlass13device_kernelINS_4gemm6kernel13GemmUniversalIN4cute5tupleIJiiiiEEENS1_10collective13CollectiveMmaINS1_35MainloopSm100TmaUmmaWarpSpecializedILi4ELi2ELi4ENS5_IJNS4_1CILi1EEESB_SB_EEEEENS5_IJNSA_ILi128EEENSA_ILi64EEESE_EEENS_6half_tENS5_IJlSB_lEEESH_SI_NS4_8TiledMMAINS4_8MMA_AtomIJNS4_20SM100_MMA_F16BF16_SSISH_SH_fLi128ELi64ELNS4_4UMMA5MajorE0ELSN_0ELNSM_7ScaleInE0ELSO_0EEEEEENS4_6LayoutISC_NS5_IJNSA_ILi0EEESS_SS_EEEEENS5_IJNS4_10UnderscoreESV_SV_EEEEENS4_13SM90_TMA_LOADENS4_14ComposedLayoutINS4_7SwizzleILi3ELi4ELi3EEENS4_18smem_ptr_flag_bitsILi16EEENSR_INS5_IJNSA_ILi8EEESF_EEENS5_IJSF_SB_EEEEEEEvNS4_8identityESY_S18_vS19_EENS_8epilogue10collective18CollectiveEpilogueINS1B_23Sm100TmaWarpSpecializedILi3ELi2ELi32ELb1ELb0EEEJSG_NS5_IJNSR_ISE_SB_EENSR_INSA_ILi32EEESB_EEEEESH_SI_SH_SI_NS1B_6fusion15FusionCallbacksIS1F_NS1K_17LinearCombinationISH_fSH_fLNS_15FloatRoundStyleE2EEESG_S1J_JEEENS4_5SM1004TMEM4LOAD26SM100_TMEM_LOAD_32dp32b32xESY_NSZ_INS10_ILi2ELi4ELi3EEES13_NSR_INS5_IJS14_S1H_EEENS5_IJS1H_SB_EEEEEEENS4_39AutoVectorizingCopyWithAssumedAlignmentILi128EEENS4_14SM90_TMA_STOREES1Y_S20_S20_EEEvvEEEEvNT_6ParamsE,"aw",@nobits
	.sectionflags	@""
	.align	16
	.zero		1024


//--------------------- .nv.shared.reserved.0     --------------------------
	.section	.nv.shared.reserved.0,"aw",@nobits
	.weak		__nv_reservedSMEM_offset_0_alias
	.size		__nv_reservedSMEM_offset_0_alias, 0, 64
	.other		__nv_reservedSMEM_offset_0_alias,@"STO_CUDA_RESERVED_SHARED STV_DEFAULT"
__nv_reservedSMEM_offset_0_alias:
	.zero		0
.nv.shared.reserved.0:
	.zero		64
	.weak		__nv_reservedSMEM_tcgen05_partition
	.type		__nv_reservedSMEM_tcgen05_partition,@object
	.size		__nv_reservedSMEM_tcgen05_partition,(.L_0 - __nv_reservedSMEM_tcgen05_partition)
__nv_reservedSMEM_tcgen05_partition:
	.zero		32
.L_0:


//--------------------- .nv.global                --------------------------
	.section	.nv.global,"aw",@nobits
.nv.global:
	.type		_ZN39_INTERNAL_b33fe421_4_k_cu_ea4df606_28984cute1_E,@object
	.size		_ZN39_INTERNAL_b33fe421_4_k_cu_ea4df606_28984cute1_E,(_ZN39_INTERNAL_b33fe421_4_k_cu_ea4df606_28984cuda3std3__45__cpo6cbeginE - _ZN39_INTERNAL_b33fe421_4_k_cu_ea4df606_28984cute1_E)
_ZN39_INTERNAL_b33fe421_4_k_cu_ea4df606_28984cute1_E:
	.zero		1
	.type		_ZN39_INTERNAL_b33fe421_4_k_cu_ea4df606_28984cuda3std3__45__cpo6cbeginE,@object
	.size		_ZN39_INTERNAL_b33fe421_4_k_cu_ea4df606_28984cuda3std3__45__cpo6cbeginE,(_ZN39_INTERNAL_b33fe421_4_k_cu_ea4df606_28984cuda3std3__48in_placeE - _ZN39_INTERNAL_b33fe421_4_k_cu_ea4df606_28984cuda3std3__45__cpo6cbeginE)
_ZN39_INTERNAL_b33fe421_4_k_cu_ea4df606_28984cuda3std3__45__cpo6cbeginE:
	.zero		1
	.type		_ZN39_INTERNAL_b33fe421_4_k_cu_ea4df606_28984cuda3std3__48in_placeE,@object
	.size		_ZN39_INTERNAL_b33fe421_4_k_cu_ea4df606_28984cuda3std3__48in_placeE,(_ZN39_INTERNAL_b33fe421_4_k_cu_ea4df606_28984cuda3std6ranges3__45__cpo9iter_moveE - _ZN39_INTERNAL_b33fe421_4_k_cu_ea4df606_28984cuda3std3__48in_placeE)
_ZN39_INTERNAL_b33fe421_4_k_cu_ea4df606_28984cuda3std3__48in_placeE:
	.zero		1
	.type		_ZN39_INTERNAL_b33fe421_4_k_cu_ea4df606_28984cuda3std6ranges3__45__cpo9iter_moveE,@object
	.size		_ZN39_INTERNAL_b33fe421_4_k_cu_ea4df606_28984cuda3std6ranges3__45__cpo9iter_moveE,(_ZN39_INTERNAL_b33fe421_4_k_cu_ea4df606_28984cuda3std3__45__cpo5beginE - _ZN39_INTERNAL_b33fe421_4_k_cu_ea4df606_28984cuda3std6ranges3__45__cpo9iter_moveE)
_ZN39_INTERNAL_b33fe421_4_k_cu_ea4df606_28984cuda3std6ranges3__45__cpo9iter_moveE:
	.zero		1
	.type		_ZN39_INTERNAL_b33fe421_4_k_cu_ea4df606_28984cuda3std3__45__cpo5beginE,@object
	.size		_ZN39_INTERNAL_b33fe421_4_k_cu_ea4df606_28984cuda3std3__45__cpo5beginE,(_ZN39_INTERNAL_b33fe421_4_k_cu_ea4df606_28984cuda3std3__441_GLOBAL__N__b33fe421_4_k_cu_ea4df606_28986ignoreE - _ZN39_INTERNAL_b33fe421_4_k_cu_ea4df606_28984cuda3std3__45__cpo5beginE)
_ZN39_INTERNAL_b33fe421_4_k_cu_ea4df606_28984cuda3std3__45__cpo5beginE:
	.zero		1
	.type		_ZN39_INTERNAL_b33fe421_4_k_cu_ea4df606_28984cuda3std3__441_GLOBAL__N__b33fe421_4_k_cu_ea4df606_28986ignoreE,@object
	.size		_ZN39_INTERNAL_b33fe421_4_k_cu_ea4df606_28984cuda3std3__441_GLOBAL__N__b33fe421_4_k_cu_ea4df606_28986ignoreE,(_ZN39_INTERNAL_b33fe421_4_k_cu_ea4df606_28984cute7productE - _ZN39_INTERNAL_b33fe421_4_k_cu_ea4df606_28984cuda3std3__441_GLOBAL__N__b33fe421_4_k_cu_ea4df606_28986ignoreE)
_ZN39_INTERNAL_b33fe421_4_k_cu_ea4df606_28984cuda3std3__441_GLOBAL__N__b33fe421_4_k_cu_ea4df606_28986ignoreE:
	.zero		1
	.type		_ZN39_INTERNAL_b33fe421_4_k_cu_ea4df606_28984cute7productE,@object
	.size		_ZN39_INTERNAL_b33fe421_4_k_cu_ea4df606_28984cute7productE,(_ZN39_INTERNAL_b33fe421_4_k_cu_ea4df606_28984cuda3std3__45__cpo3endE - _ZN39_INTERNAL_b33fe421_4_k_cu_ea4df606_28984cute7productE)
_ZN39_INTERNAL_b33fe421_4_k_cu_ea4df606_28984cute7productE:
	.zero		1
	.type		_ZN39_INTERNAL_b33fe421_4_k_cu_ea4df606_28984cuda3std3__45__cpo3endE,@object
	.size		_ZN39_INTERNAL_b33fe421_4_k_cu_ea4df606_28984cuda3std3__45__cpo3endE,(_ZN39_INTERNAL_b33fe421_4_k_cu_ea4df606_28984cuda3std3__419piecewise_constructE - _ZN39_INTERNAL_b33fe421_4_k_cu_ea4df606_28984cuda3std3__45__cpo3endE)
_ZN39_INTERNAL_b33fe421_4_k_cu_ea4df606_28984cuda3std3__45__cpo3endE:
	.zero		1
	.type		_ZN39_INTERNAL_b33fe421_4_k_cu_ea4df606_28984cuda3std3__419piecewise_constructE,@object
	.size		_ZN39_INTERNAL_b33fe421_4_k_cu_ea4df606_28984cuda3std3__419piecewise_constructE,(_ZN39_INTERNAL_b33fe421_4_k_cu_ea4df606_28984cuda3std3__45__cpo4cendE - _ZN39_INTERNAL_b33fe421_4_k_cu_ea4df606_28984cuda3std3__419piecewise_constructE)
_ZN39_INTERNAL_b33fe421_4_k_cu_ea4df606_28984cuda3std3__419piecewise_constructE:
	.zero		1
	.type		_ZN39_INTERNAL_b33fe421_4_k_cu_ea4df606_28984cuda3std3__45__cpo4cendE,@object
	.size		_ZN39_INTERNAL_b33fe421_4_k_cu_ea4df606_28984cuda3std3__45__cpo4cendE,(_ZN39_INTERNAL_b33fe421_4_k_cu_ea4df606_28984cuda3std6ranges3__45__cpo4swapE - _ZN39_INTERNAL_b33fe421_4_k_cu_ea4df606_28984cuda3std3__45__cpo4cendE)
_ZN39_INTERNAL_b33fe421_4_k_cu_ea4df606_28984cuda3std3__45__cpo4cendE:
	.zero		1
	.type		_ZN39_INTERNAL_b33fe421_4_k_cu_ea4df606_28984cuda3std6ranges3__45__cpo4swapE,@object
	.size		_ZN39_INTERNAL_b33fe421_4_k_cu_ea4df606_28984cuda3std6ranges3__45__cpo4swapE,(.L_10 - _ZN39_INTERNAL_b33fe421_4_k_cu_ea4df606_28984cuda3std6ranges3__45__cpo4swapE)
_ZN39_INTERNAL_b33fe421_4_k_cu_ea4df606_28984cuda3std6ranges3__45__cpo4swapE:
	.zero		1
.L_10:


//--------------------- .nv.constant0._ZN7cutlass13device_kernelINS_4gemm6kernel13GemmUniversalIN4cute5tupleIJiiiiEEENS1_10collective13CollectiveMmaINS1_35MainloopSm100TmaUmmaWarpSpecializedILi4ELi2ELi4ENS5_IJNS4_1CILi1EEESB_SB_EEEEENS5_IJNSA_ILi128EEENSA_ILi64EEESE_EEENS_6half_tENS5_IJlSB_lEEESH_SI_NS4_8TiledMMAINS4_8MMA_AtomIJNS4_20SM100_MMA_F16BF16_SSISH_SH_fLi128ELi64ELNS4_4UMMA5MajorE0ELSN_0ELNSM_7ScaleInE0ELSO_0EEEEEENS4_6LayoutISC_NS5_IJNSA_ILi0EEESS_SS_EEEEENS5_IJNS4_10UnderscoreESV_SV_EEEEENS4_13SM90_TMA_LOADENS4_14ComposedLayoutINS4_7SwizzleILi3ELi4ELi3EEENS4_18smem_ptr_flag_bitsILi16EEENSR_INS5_IJNSA_ILi8EEESF_EEENS5_IJSF_SB_EEEEEEEvNS4_8identityESY_S18_vS19_EENS_8epilogue10collective18CollectiveEpilogueINS1B_23Sm100TmaWarpSpecializedILi3ELi2ELi32ELb1ELb0EEEJSG_NS5_IJNSR_ISE_SB_EENSR_INSA_ILi32EEESB_EEEEESH_SI_SH_SI_NS1B_6fusion15FusionCallbacksIS1F_NS1K_17LinearCombinationISH_fSH_fLNS_15FloatRoundStyleE2EEESG_S1J_JEEENS4_5SM1004TMEM4LOAD26SM100_TMEM_LOAD_32dp32b32xESY_NSZ_INS10_ILi2ELi4ELi3EEES13_NSR_INS5_IJS14_S1H_EEENS5_IJS1H_SB_EEEEEEENS4_39AutoVectorizingCopyWithAssumedAlignmentILi128EEENS4_14SM90_TMA_STOREES1Y_S20_S20_EEEvvEEEEvNT_6ParamsE --------------------------
	.section	.nv.constant0._ZN7cutlass13device_kernelINS_4gemm6kernel13GemmUniversalIN4cute5tupleIJiiiiEEENS1_10collective13CollectiveMmaINS1_35MainloopSm100TmaUmmaWarpSpecializedILi4ELi2ELi4ENS5_IJNS4_1CILi1EEESB_SB_EEEEENS5_IJNSA_ILi128EEENSA_ILi64EEESE_EEENS_6half_tENS5_IJlSB_lEEESH_SI_NS4_8TiledMMAINS4_8MMA_AtomIJNS4_20SM100_MMA_F16BF16_SSISH_SH_fLi128ELi64ELNS4_4UMMA5MajorE0ELSN_0ELNSM_7ScaleInE0ELSO_0EEEEEENS4_6LayoutISC_NS5_IJNSA_ILi0EEESS_SS_EEEEENS5_IJNS4_10UnderscoreESV_SV_EEEEENS4_13SM90_TMA_LOADENS4_14ComposedLayoutINS4_7SwizzleILi3ELi4ELi3EEENS4_18smem_ptr_flag_bitsILi16EEENSR_INS5_IJNSA_ILi8EEESF_EEENS5_IJSF_SB_EEEEEEEvNS4_8identityESY_S18_vS19_EENS_8epilogue10collective18CollectiveEpilogueINS1B_23Sm100TmaWarpSpecializedILi3ELi2ELi32ELb1ELb0EEEJSG_NS5_IJNSR_ISE_SB_EENSR_INSA_ILi32EEESB_EEEEESH_SI_SH_SI_NS1B_6fusion15FusionCallbacksIS1F_NS1K_17LinearCombinationISH_fSH_fLNS_15FloatRoundStyleE2EEESG_S1J_JEEENS4_5SM1004TMEM4LOAD26SM100_TMEM_LOAD_32dp32b32xESY_NSZ_INS10_ILi2ELi4ELi3EEES13_NSR_INS5_IJS14_S1H_EEENS5_IJS1H_SB_EEEEEEENS4_39AutoVectorizingCopyWithAssumedAlignmentILi128EEENS4_14SM90_TMA_STOREES1Y_S20_S20_EEEvvEEEEvNT_6ParamsE,"a",@progbits
	.sectionflags	@""
	.align	4
.nv.constant0._ZN7cutlass13device_kernelINS_4gemm6kernel13GemmUniversalIN4cute5tupleIJiiiiEEENS1_10collective13CollectiveMmaINS1_35MainloopSm100TmaUmmaWarpSpecializedILi4ELi2ELi4ENS5_IJNS4_1CILi1EEESB_SB_EEEEENS5_IJNSA_ILi128EEENSA_ILi64EEESE_EEENS_6half_tENS5_IJlSB_lEEESH_SI_NS4_8TiledMMAINS4_8MMA_AtomIJNS4_20SM100_MMA_F16BF16_SSISH_SH_fLi128ELi64ELNS4_4UMMA5MajorE0ELSN_0ELNSM_7ScaleInE0ELSO_0EEEEEENS4_6LayoutISC_NS5_IJNSA_ILi0EEESS_SS_EEEEENS5_IJNS4_10UnderscoreESV_SV_EEEEENS4_13SM90_TMA_LOADENS4_14ComposedLayoutINS4_7SwizzleILi3ELi4ELi3EEENS4_18smem_ptr_flag_bitsILi16EEENSR_INS5_IJNSA_ILi8EEESF_EEENS5_IJSF_SB_EEEEEEEvNS4_8identityESY_S18_vS19_EENS_8epilogue10collective18CollectiveEpilogueINS1B_23Sm100TmaWarpSpecializedILi3ELi2ELi32ELb1ELb0EEEJSG_NS5_IJNSR_ISE_SB_EENSR_INSA_ILi32EEESB_EEEEESH_SI_SH_SI_NS1B_6fusion15FusionCallbacksIS1F_NS1K_17LinearCombinationISH_fSH_fLNS_15FloatRoundStyleE2EEESG_S1J_JEEENS4_5SM1004TMEM4LOAD26SM100_TMEM_LOAD_32dp32b32xESY_NSZ_INS10_ILi2ELi4ELi3EEES13_NSR_INS5_IJS14_S1H_EEENS5_IJS1H_SB_EEEEEEENS4_39AutoVectorizingCopyWithAssumedAlignmentILi128EEENS4_14SM90_TMA_STOREES1Y_S20_S20_EEEvvEEEEvNT_6ParamsE:
	.zero		2944


//--------------------- SYMBOLS --------------------------

	.type		.nv.reservedSmem.offset0,@object
	.size		.nv.reservedSmem.offset0,0x4
	.type		.nv.reservedSmem.cap,@object
	.size		.nv.reservedSmem.cap,0x4
	.type		__assertfail,@function
